	.target	sm_100a

	.elftype	@"ET_EXEC"


//--------------------- .note.nv.tkinfo           --------------------------
	.section	.note.nv.tkinfo,"",@"SHT_NOTE"
	.sectionflags	@"SHF_NOTE_NV_TKINFO"
	.tkinfo
        /*0018*/ 	.word	0x00000002
        /*0030*/ 	.string	""
        /*0030*/ 	.string	"ptxas"
        /*0030*/ 	.string	"Cuda compilation tools, release 13.0, V13.0.88"
        /*0030*/ 	.string	"Build cuda_13.0.r13.0/compiler.36424714_0"
        /*0030*/ 	.string	"-arch sm_100a -m 64 "



//--------------------- .note.nv.cuinfo           --------------------------
	.section	.note.nv.cuinfo,"",@"SHT_NOTE"
	.sectionflags	@"SHF_NOTE_NV_CUINFO"
        /*0018*/ 	.short	0x0002
        /*001a*/ 	.short	0x0064
        /*001c*/ 	.short	0x0082
	.zero		2


//--------------------- .nv.info                  --------------------------
	.section	.nv.info,"",@"SHT_CUDA_INFO"
	.align	4


	//----- nvinfo : EIATTR_REGCOUNT
	.align		4
        /*0000*/ 	.byte	0x04, 0x2f
        /*0002*/ 	.short	(.L_19 - .L_18)
	.align		4
.L_18:
        /*0004*/ 	.word	index@(_ZN7cutlass13device_kernelINS_4gemm6kernel13GemmUniversalIN4cute5tupleIJiiiiEEENS1_10collective13CollectiveMmaINS1_35MainloopSm100TmaUmmaWarpSpecializedILi2ELi2ELi2ENS5_IJNS4_1CILi1EEESB_SB_EEEEENS5_IJNSA_ILi128EEENSA_ILi256EEENSA_ILi32EEEEEENS_10tfloat32_tENS5_IJlSB_lEEESI_SJ_NS4_8TiledMMAINS4_8MMA_AtomIJNS4_17SM100_MMA_TF32_SSISI_SI_fLi128ELi256ELNS4_4UMMA5MajorE0ELSO_0ELNSN_7ScaleInE0ELSP_0EEEEEENS4_6LayoutISC_NS5_IJNSA_ILi0EEEST_ST_EEEEENS5_IJNS4_10UnderscoreESW_SW_EEEEENS4_13SM90_TMA_LOADENS4_14ComposedLayoutINS4_7SwizzleILi3ELi4ELi3EEENS4_18smem_ptr_flag_bitsILi32EEENSS_INS5_IJNSA_ILi8EEESG_EEENS5_IJSG_SB_EEEEEEEvNS4_8identityESZ_S19_vS1A_EENS_8epilogue10collective18CollectiveEpilogueINS1C_23Sm100TmaWarpSpecializedILi4ELi2ELi32ELb1ELb0EEEJSH_NS5_IJNSS_ISE_SB_EENSS_ISG_SB_EEEEESI_SJ_SI_SJ_NS1C_6fusion15FusionCallbacksIS1G_NS1K_17LinearCombinationISI_fSI_fLNS_15FloatRoundStyleE2EEESH_S1J_JEEENS4_5SM1004TMEM4LOAD26SM100_TMEM_LOAD_32dp32b32xESZ_S19_NS4_39AutoVectorizingCopyWithAssumedAlignmentILi128EEENS4_14SM90_TMA_STOREES19_S1V_S1V_EEEvvEEEEvNT_6ParamsE)
        /*0008*/ 	.word	0x0000008b


	//----- nvinfo : EIATTR_FRAME_SIZE
	.align		4
.L_19:
        /*000c*/ 	.byte	0x04, 0x11
        /*000e*/ 	.short	(.L_21 - .L_20)
	.align		4
.L_20:
        /*0010*/ 	.word	index@($__internal_2_$__cuda_sm10x_tcgen05_guardrail_trap_unallocated_columns_being_dealloced)
        /*0014*/ 	.word	0x00000000


	//----- nvinfo : EIATTR_FRAME_SIZE
	.align		4
.L_21:
        /*0018*/ 	.byte	0x04, 0x11
        /*001a*/ 	.short	(.L_23 - .L_22)
	.align		4
.L_22:
        /*001c*/ 	.word	index@($__internal_1_$__cuda_sm10x_tcgen05_guardrail_trap_phase_invalid_during_alloc)
        /*0020*/ 	.word	0x00000000


	//----- nvinfo : EIATTR_FRAME_SIZE
	.align		4
.L_23:
        /*0024*/ 	.byte	0x04, 0x11
        /*0026*/ 	.short	(.L_25 - .L_24)
	.align		4
.L_24:
        /*0028*/ 	.word	index@($__internal_0_$__cuda_sm10x_tcgen05_guardrail_trap_col_being_dealloced_not_returned_by_alloc)
        /*002c*/ 	.word	0x00000000


	//----- nvinfo : EIATTR_FRAME_SIZE
	.align		4
.L_25:
        /*0030*/ 	.byte	0x04, 0x11
        /*0032*/ 	.short	(.L_27 - .L_26)
	.align		4
.L_26:
        /*0034*/ 	.word	index@(_ZN7cutlass13device_kernelINS_4gemm6kernel13GemmUniversalIN4cute5tupleIJiiiiEEENS1_10collective13CollectiveMmaINS1_35MainloopSm100TmaUmmaWarpSpecializedILi2ELi2ELi2ENS5_IJNS4_1CILi1EEESB_SB_EEEEENS5_IJNSA_ILi128EEENSA_ILi256EEENSA_ILi32EEEEEENS_10tfloat32_tENS5_IJlSB_lEEESI_SJ_NS4_8TiledMMAINS4_8MMA_AtomIJNS4_17SM100_MMA_TF32_SSISI_SI_fLi128ELi256ELNS4_4UMMA5MajorE0ELSO_0ELNSN_7ScaleInE0ELSP_0EEEEEENS4_6LayoutISC_NS5_IJNSA_ILi0EEEST_ST_EEEEENS5_IJNS4_10UnderscoreESW_SW_EEEEENS4_13SM90_TMA_LOADENS4_14ComposedLayoutINS4_7SwizzleILi3ELi4ELi3EEENS4_18smem_ptr_flag_bitsILi32EEENSS_INS5_IJNSA_ILi8EEESG_EEENS5_IJSG_SB_EEEEEEEvNS4_8identityESZ_S19_vS1A_EENS_8epilogue10collective18CollectiveEpilogueINS1C_23Sm100TmaWarpSpecializedILi4ELi2ELi32ELb1ELb0EEEJSH_NS5_IJNSS_ISE_SB_EENSS_ISG_SB_EEEEESI_SJ_SI_SJ_NS1C_6fusion15FusionCallbacksIS1G_NS1K_17LinearCombinationISI_fSI_fLNS_15FloatRoundStyleE2EEESH_S1J_JEEENS4_5SM1004TMEM4LOAD26SM100_TMEM_LOAD_32dp32b32xESZ_S19_NS4_39AutoVectorizingCopyWithAssumedAlignmentILi128EEENS4_14SM90_TMA_STOREES19_S1V_S1V_EEEvvEEEEvNT_6ParamsE)
        /*0038*/ 	.word	0x00000000


	//----- nvinfo : EIATTR_MIN_STACK_SIZE
	.align		4
.L_27:
        /*003c*/ 	.byte	0x04, 0x12
        /*003e*/ 	.short	(.L_29 - .L_28)
	.align		4
.L_28:
        /*0040*/ 	.word	index@(_ZN7cutlass13device_kernelINS_4gemm6kernel13GemmUniversalIN4cute5tupleIJiiiiEEENS1_10collective13CollectiveMmaINS1_35MainloopSm100TmaUmmaWarpSpecializedILi2ELi2ELi2ENS5_IJNS4_1CILi1EEESB_SB_EEEEENS5_IJNSA_ILi128EEENSA_ILi256EEENSA_ILi32EEEEEENS_10tfloat32_tENS5_IJlSB_lEEESI_SJ_NS4_8TiledMMAINS4_8MMA_AtomIJNS4_17SM100_MMA_TF32_SSISI_SI_fLi128ELi256ELNS4_4UMMA5MajorE0ELSO_0ELNSN_7ScaleInE0ELSP_0EEEEEENS4_6LayoutISC_NS5_IJNSA_ILi0EEEST_ST_EEEEENS5_IJNS4_10UnderscoreESW_SW_EEEEENS4_13SM90_TMA_LOADENS4_14ComposedLayoutINS4_7SwizzleILi3ELi4ELi3EEENS4_18smem_ptr_flag_bitsILi32EEENSS_INS5_IJNSA_ILi8EEESG_EEENS5_IJSG_SB_EEEEEEEvNS4_8identityESZ_S19_vS1A_EENS_8epilogue10collective18CollectiveEpilogueINS1C_23Sm100TmaWarpSpecializedILi4ELi2ELi32ELb1ELb0EEEJSH_NS5_IJNSS_ISE_SB_EENSS_ISG_SB_EEEEESI_SJ_SI_SJ_NS1C_6fusion15FusionCallbacksIS1G_NS1K_17LinearCombinationISI_fSI_fLNS_15FloatRoundStyleE2EEESH_S1J_JEEENS4_5SM1004TMEM4LOAD26SM100_TMEM_LOAD_32dp32b32xESZ_S19_NS4_39AutoVectorizingCopyWithAssumedAlignmentILi128EEENS4_14SM90_TMA_STOREES19_S1V_S1V_EEEvvEEEEvNT_6ParamsE)
        /*0044*/ 	.word	0x00000000
.L_29:


//--------------------- .nv.compat                --------------------------
	.section	.nv.compat,"",@"SHT_CUDA_COMPAT_INFO"
	.align	4
        /*0000*/ 	.byte	0x02, 0x09, 0x01, 0x00, 0x02, 0x02, 0x02, 0x00, 0x02, 0x05, 0x05, 0x00, 0x03, 0x07, 0x01, 0x01
        /*0010*/ 	.byte	0x02, 0x03, 0x01, 0x00, 0x02, 0x06, 0x01, 0x00, 0x04, 0x0b, 0x08, 0x00, 0x09, 0x00, 0x00, 0x00
        /*0020*/ 	.byte	0x00, 0x00, 0x00, 0x00


//--------------------- .nv.info._ZN7cutlass13device_kernelINS_4gemm6kernel13GemmUniversalIN4cute5tupleIJiiiiEEENS1_10collective13CollectiveMmaINS1_35MainloopSm100TmaUmmaWarpSpecializedILi2ELi2ELi2ENS5_IJNS4_1CILi1EEESB_SB_EEEEENS5_IJNSA_ILi128EEENSA_ILi256EEENSA_ILi32EEEEEENS_10tfloat32_tENS5_IJlSB_lEEESI_SJ_NS4_8TiledMMAINS4_8MMA_AtomIJNS4_17SM100_MMA_TF32_SSISI_SI_fLi128ELi256ELNS4_4UMMA5MajorE0ELSO_0ELNSN_7ScaleInE0ELSP_0EEEEEENS4_6LayoutISC_NS5_IJNSA_ILi0EEEST_ST_EEEEENS5_IJNS4_10UnderscoreESW_SW_EEEEENS4_13SM90_TMA_LOADENS4_14ComposedLayoutINS4_7SwizzleILi3ELi4ELi3EEENS4_18smem_ptr_flag_bitsILi32EEENSS_INS5_IJNSA_ILi8EEESG_EEENS5_IJSG_SB_EEEEEEEvNS4_8identityESZ_S19_vS1A_EENS_8epilogue10collective18CollectiveEpilogueINS1C_23Sm100TmaWarpSpecializedILi4ELi2ELi32ELb1ELb0EEEJSH_NS5_IJNSS_ISE_SB_EENSS_ISG_SB_EEEEESI_SJ_SI_SJ_NS1C_6fusion15FusionCallbacksIS1G_NS1K_17LinearCombinationISI_fSI_fLNS_15FloatRoundStyleE2EEESH_S1J_JEEENS4_5SM1004TMEM4LOAD26SM100_TMEM_LOAD_32dp32b32xESZ_S19_NS4_39AutoVectorizingCopyWithAssumedAlignmentILi128EEENS4_14SM90_TMA_STOREES19_S1V_S1V_EEEvvEEEEvNT_6ParamsE --------------------------
	.section	.nv.info._ZN7cutlass13device_kernelINS_4gemm6kernel13GemmUniversalIN4cute5tupleIJiiiiEEENS1_10collective13CollectiveMmaINS1_35MainloopSm100TmaUmmaWarpSpecializedILi2ELi2ELi2ENS5_IJNS4_1CILi1EEESB_SB_EEEEENS5_IJNSA_ILi128EEENSA_ILi256EEENSA_ILi32EEEEEENS_10tfloat32_tENS5_IJlSB_lEEESI_SJ_NS4_8TiledMMAINS4_8MMA_AtomIJNS4_17SM100_MMA_TF32_SSISI_SI_fLi128ELi256ELNS4_4UMMA5MajorE0ELSO_0ELNSN_7ScaleInE0ELSP_0EEEEEENS4_6LayoutISC_NS5_IJNSA_ILi0EEEST_ST_EEEEENS5_IJNS4_10UnderscoreESW_SW_EEEEENS4_13SM90_TMA_LOADENS4_14ComposedLayoutINS4_7SwizzleILi3ELi4ELi3EEENS4_18smem_ptr_flag_bitsILi32EEENSS_INS5_IJNSA_ILi8EEESG_EEENS5_IJSG_SB_EEEEEEEvNS4_8identityESZ_S19_vS1A_EENS_8epilogue10collective18CollectiveEpilogueINS1C_23Sm100TmaWarpSpecializedILi4ELi2ELi32ELb1ELb0EEEJSH_NS5_IJNSS_ISE_SB_EENSS_ISG_SB_EEEEESI_SJ_SI_SJ_NS1C_6fusion15FusionCallbacksIS1G_NS1K_17LinearCombinationISI_fSI_fLNS_15FloatRoundStyleE2EEESH_S1J_JEEENS4_5SM1004TMEM4LOAD26SM100_TMEM_LOAD_32dp32b32xESZ_S19_NS4_39AutoVectorizingCopyWithAssumedAlignmentILi128EEENS4_14SM90_TMA_STOREES19_S1V_S1V_EEEvvEEEEvNT_6ParamsE,"",@"SHT_CUDA_INFO"
	.sectionflags	@""
	.align	4


	//----- nvinfo : EIATTR_CUDA_API_VERSION
	.align		4
        /*0000*/ 	.byte	0x04, 0x37
        /*0002*/ 	.short	(.L_31 - .L_30)
.L_30:
        /*0004*/ 	.word	0x00000082


	//----- nvinfo : EIATTR_KPARAM_INFO
	.align		4
.L_31:
        /*0008*/ 	.byte	0x04, 0x17
        /*000a*/ 	.short	(.L_33 - .L_32)
.L_32:
        /*000c*/ 	.word	0x00000000
        /*0010*/ 	.short	0x0000
        /*0012*/ 	.short	0x0000
        /*0014*/ 	.byte	0x00, 0xf0, 0x01, 0x20


	//----- nvinfo : EIATTR_AT_ENTRY_FRAGMENTS
	.align		4
.L_33:
        /*0018*/ 	.byte	0x04, 0x4f
        /*001a*/ 	.short	(.L_35 - .L_34)


	//   ....[0]....
.L_34:
        /*001c*/ 	.word	0x00000006


	//----- nvinfo : EIATTR_RESERVED_SMEM_USED
	.align		4
.L_35:
        /*0020*/ 	.byte	0x01, 0x41
	.zero		2


	//----- nvinfo : EIATTR_SPARSE_MMA_MASK
	.align		4
        /*0024*/ 	.byte	0x03, 0x50
        /*0026*/ 	.short	0x0000


	//----- nvinfo : EIATTR_TCGEN05_1CTA_USED
	.align		4
        /*0028*/ 	.byte	0x01, 0x51
	.zero		2


	//----- nvinfo : EIATTR_MAXREG_COUNT
	.align		4
        /*002c*/ 	.byte	0x03, 0x1b
        /*002e*/ 	.short	0x00ff


	//----- nvinfo : EIATTR_NUM_BARRIERS
	.align		4
        /*0030*/ 	.byte	0x02, 0x4c
        /*0032*/ 	.byte	0x07
	.zero		1


	//----- nvinfo : EIATTR_EXTERNS
	.align		4
        /*0034*/ 	.byte	0x04, 0x0f
        /*0036*/ 	.short	(.L_37 - .L_36)


	//   ....[0]....
	.align		4
.L_36:
        /*0038*/ 	.word	index@(__assertfail)


	//----- nvinfo : EIATTR_MERCURY_ISA_VERSION
	.align		4
.L_37:
        /*003c*/ 	.byte	0x03, 0x5f
        /*003e*/ 	.short	0x0101


	//----- nvinfo : EIATTR_INT_WARP_WIDE_INSTR_OFFSETS
	.align		4
        /*0040*/ 	.byte	0x04, 0x31
        /*0042*/ 	.short	(.L_39 - .L_38)


	//   ....[0]....
.L_38:
        /*0044*/ 	.word	0x00001d70


	//   ....[1]....
        /*0048*/ 	.word	0x00003580


	//   ....[2]....
        /*004c*/ 	.word	0x000035a0


	//   ....[3]....
        /*0050*/ 	.word	0x000035d0


	//   ....[4]....
        /*0054*/ 	.word	0x00003f00


	//   ....[5]....
        /*0058*/ 	.word	0x00003f70


	//   ....[6]....
        /*005c*/ 	.word	0x00004060


	//   ....[7]....
        /*0060*/ 	.word	0x000040e0


	//   ....[8]....
        /*0064*/ 	.word	0x000041d0


	//   ....[9]....
        /*0068*/ 	.word	0x00004250


	//   ....[10]....
        /*006c*/ 	.word	0x00004350


	//   ....[11]....
        /*0070*/ 	.word	0x000043e0


	//   ....[12]....
        /*0074*/ 	.word	0x000044e0


	//   ....[13]....
        /*0078*/ 	.word	0x000045c0


	//   ....[14]....
        /*007c*/ 	.word	0x00004660


	//   ....[15]....
        /*0080*/ 	.word	0x00004750


	//   ....[16]....
        /*0084*/ 	.word	0x000047f0


	//   ....[17]....
        /*0088*/ 	.word	0x00004900


	//   ....[18]....
        /*008c*/ 	.word	0x00004a60


	//   ....[19]....
        /*0090*/ 	.word	0x00004bb0


	//----- nvinfo : EIATTR_COOP_GROUP_MASK_REGIDS
	.align		4
.L_39:
        /*0094*/ 	.byte	0x04, 0x29
        /*0096*/ 	.short	(.L_41 - .L_40)


	//   ....[0]....
.L_40:
        /*0098*/ 	.word	0xffffffff


	//   ....[1]....
        /*009c*/ 	.word	0xffffffff


	//   ....[2]....
        /*00a0*/ 	.word	0xffffffff


	//   ....[3]....
        /*00a4*/ 	.word	0xffffffff


	//   ....[4]....
        /*00a8*/ 	.word	0xffffffff


	//   ....[5]....
        /*00ac*/ 	.word	0xffffffff


	//   ....[6]....
        /*00b0*/ 	.word	0xffffffff


	//   ....[7]....
        /*00b4*/ 	.word	0xffffffff


	//   ....[8]....
        /*00b8*/ 	.word	0xffffffff


	//   ....[9]....
        /*00bc*/ 	.word	0xffffffff


	//   ....[10]....
        /*00c0*/ 	.word	0xffffffff


	//   ....[11]....
        /*00c4*/ 	.word	0xffffffff


	//   ....[12]....
        /*00c8*/ 	.word	0xffffffff


	//----- nvinfo : EIATTR_COOP_GROUP_INSTR_OFFSETS
	.align		4
.L_41:
        /*00cc*/ 	.byte	0x04, 0x28
        /*00ce*/ 	.short	(.L_43 - .L_42)


	//   ....[0]....
.L_42:
        /*00d0*/ 	.word	0x00000090


	//   ....[1]....
        /*00d4*/ 	.word	0x000004d0


	//   ....[2]....
        /*00d8*/ 	.word	0x00000600


	//   ....[3]....
        /*00dc*/ 	.word	0x000007a0


	//   ....[4]....
        /*00e0*/ 	.word	0x000008a0


	//   ....[5]....
        /*00e4*/ 	.word	0x00000a10


	//   ....[6]....
        /*00e8*/ 	.word	0x00000b70


	//   ....[7]....
        /*00ec*/ 	.word	0x00001c50


	//   ....[8]....
        /*00f0*/ 	.word	0x00002910


	//   ....[9]....
        /*00f4*/ 	.word	0x00002b20


	//   ....[10]....
        /*00f8*/ 	.word	0x00002b50


	//   ....[11]....
        /*00fc*/ 	.word	0x00003460


	//   ....[12]....
        /*0100*/ 	.word	0x00003690


	//----- nvinfo : EIATTR_VRC_CTA_INIT_COUNT
	.align		4
.L_43:
        /*0104*/ 	.byte	0x02, 0x4a
        /*0106*/ 	.byte	0x80
	.zero		1


	//----- nvinfo : EIATTR_SYSCALL_OFFSETS
	.align		4
        /*0108*/ 	.byte	0x04, 0x46
        /*010a*/ 	.short	(.L_45 - .L_44)


	//   ....[0]....
.L_44:
        /*010c*/ 	.word	0x00005650


	//   ....[1]....
        /*0110*/ 	.word	0x00005740


	//   ....[2]....
        /*0114*/ 	.word	0x000060b0


	//   ....[3]....
        /*0118*/ 	.word	0x00006f00


	//   ....[4]....
        /*011c*/ 	.word	0x00007d20


	//   ....[5]....
        /*0120*/ 	.word	0x00008b70


	//   ....[6]....
        /*0124*/ 	.word	0x000099d0


	//   ....[7]....
        /*0128*/ 	.word	0x0000a860


	//   ....[8]....
        /*012c*/ 	.word	0x0000b6c0


	//   ....[9]....
        /*0130*/ 	.word	0x0000c4d0


	//----- nvinfo : EIATTR_MBARRIER_INSTR_OFFSETS
	.align		4
.L_45:
        /*0134*/ 	.byte	0x04, 0x39
        /*0136*/ 	.short	(.L_47 - .L_46)


	//   ....[0]....
.L_46:
        /*0138*/ 	.word	0x000005b0
        /*013c*/ 	.word	0x000000ff
        /*0140*/ 	.word	0x00000000
        /*0144*/ 	.short	0x0100
        /*0146*/ 	.byte	0x05
	.zero		1


	//   ....[1]....
        /*0148*/ 	.word	0x000005c0
        /*014c*/ 	.word	0x000000ff
        /*0150*/ 	.word	0x00000010
        /*0154*/ 	.short	0x0100
        /*0156*/ 	.byte	0x05
	.zero		1


	//   ....[2]....
        /*0158*/ 	.word	0x000005d0
        /*015c*/ 	.word	0x000000ff
        /*0160*/ 	.word	0x00000008
        /*0164*/ 	.short	0x0100
        /*0166*/ 	.byte	0x05
	.zero		1


	//   ....[3]....
        /*0168*/ 	.word	0x000005e0
        /*016c*/ 	.word	0x000000ff
        /*0170*/ 	.word	0x00000018
        /*0174*/ 	.short	0x0100
        /*0176*/ 	.byte	0x05
	.zero		1


	//   ....[4]....
        /*0178*/ 	.word	0x00000710
        /*017c*/ 	.word	0x000000ff
        /*0180*/ 	.word	0x00000020
        /*0184*/ 	.short	0x0100
        /*0186*/ 	.byte	0x07
	.zero		1


	//   ....[5]....
        /*0188*/ 	.word	0x00000720
        /*018c*/ 	.word	0x000000ff
        /*0190*/ 	.word	0x00000040
        /*0194*/ 	.short	0x0100
        /*0196*/ 	.byte	0x07
	.zero		1


	//   ....[6]....
        /*0198*/ 	.word	0x00000730
        /*019c*/ 	.word	0x000000ff
        /*01a0*/ 	.word	0x00000028
        /*01a4*/ 	.short	0x0100
        /*01a6*/ 	.byte	0x07
	.zero		1


	//   ....[7]....
        /*01a8*/ 	.word	0x00000740
        /*01ac*/ 	.word	0x000000ff
        /*01b0*/ 	.word	0x00000048
        /*01b4*/ 	.short	0x0100
        /*01b6*/ 	.byte	0x07
	.zero		1


	//   ....[8]....
        /*01b8*/ 	.word	0x00000750
        /*01bc*/ 	.word	0x000000ff
        /*01c0*/ 	.word	0x00000030
        /*01c4*/ 	.short	0x0100
        /*01c6*/ 	.byte	0x07
	.zero		1


	//   ....[9]....
        /*01c8*/ 	.word	0x00000760
        /*01cc*/ 	.word	0x000000ff
        /*01d0*/ 	.word	0x00000050
        /*01d4*/ 	.short	0x0100
        /*01d6*/ 	.byte	0x07
	.zero		1


	//   ....[10]....
        /*01d8*/ 	.word	0x00000770
        /*01dc*/ 	.word	0x000000ff
        /*01e0*/ 	.word	0x00000038
        /*01e4*/ 	.short	0x0100
        /*01e6*/ 	.byte	0x07
	.zero		1


	//   ....[11]....
        /*01e8*/ 	.word	0x00000780
        /*01ec*/ 	.word	0x000000ff
        /*01f0*/ 	.word	0x00000058
        /*01f4*/ 	.short	0x0100
        /*01f6*/ 	.byte	0x07
	.zero		1


	//   ....[12]....
        /*01f8*/ 	.word	0x00000870
        /*01fc*/ 	.word	0x000000ff
        /*0200*/ 	.word	0x00000060
        /*0204*/ 	.short	0x0100
        /*0206*/ 	.byte	0x05
	.zero		1


	//   ....[13]....
        /*0208*/ 	.word	0x00000880
        /*020c*/ 	.word	0x000000ff
        /*0210*/ 	.word	0x00000068
        /*0214*/ 	.short	0x0100
        /*0216*/ 	.byte	0x05
	.zero		1


	//   ....[14]....
        /*0218*/ 	.word	0x000009c0
        /*021c*/ 	.word	0x000000ff
        /*0220*/ 	.word	0x00000070
        /*0224*/ 	.short	0x0100
        /*0226*/ 	.byte	0x05
	.zero		1


	//   ....[15]....
        /*0228*/ 	.word	0x000009d0
        /*022c*/ 	.word	0x000000ff
        /*0230*/ 	.word	0x00000080
        /*0234*/ 	.short	0x0100
        /*0236*/ 	.byte	0x05
	.zero		1


	//   ....[16]....
        /*0238*/ 	.word	0x000009e0
        /*023c*/ 	.word	0x000000ff
        /*0240*/ 	.word	0x00000078
        /*0244*/ 	.short	0x0100
        /*0246*/ 	.byte	0x05
	.zero		1


	//   ....[17]....
        /*0248*/ 	.word	0x000009f0
        /*024c*/ 	.word	0x000000ff
        /*0250*/ 	.word	0x00000088
        /*0254*/ 	.short	0x0100
        /*0256*/ 	.byte	0x05
	.zero		1


	//   ....[18]....
        /*0258*/ 	.word	0x00000b20
        /*025c*/ 	.word	0x000000ff
        /*0260*/ 	.word	0x00000090
        /*0264*/ 	.short	0x0100
        /*0266*/ 	.byte	0x07
	.zero		1


	//   ....[19]....
        /*0268*/ 	.word	0x00000b30
        /*026c*/ 	.word	0x000000ff
        /*0270*/ 	.word	0x000000a0
        /*0274*/ 	.short	0x0100
        /*0276*/ 	.byte	0x07
	.zero		1


	//   ....[20]....
        /*0278*/ 	.word	0x00000b40
        /*027c*/ 	.word	0x000000ff
        /*0280*/ 	.word	0x00000098
        /*0284*/ 	.short	0x0100
        /*0286*/ 	.byte	0x07
	.zero		1


	//   ....[21]....
        /*0288*/ 	.word	0x00000b50
        /*028c*/ 	.word	0x000000ff
        /*0290*/ 	.word	0x000000a8
        /*0294*/ 	.short	0x0100
        /*0296*/ 	.byte	0x07
	.zero		1


	//   ....[22]....
        /*0298*/ 	.word	0x00000c40
        /*029c*/ 	.word	0x000000ff
        /*02a0*/ 	.word	0x000000b0
        /*02a4*/ 	.short	0x0100
        /*02a6*/ 	.byte	0x05
	.zero		1


	//   ....[23]....
        /*02a8*/ 	.word	0x00000c50
        /*02ac*/ 	.word	0x000000ff
        /*02b0*/ 	.word	0x000000c0
        /*02b4*/ 	.short	0x0100
        /*02b6*/ 	.byte	0x05
	.zero		1


	//   ....[24]....
        /*02b8*/ 	.word	0x00000c60
        /*02bc*/ 	.word	0x000000ff
        /*02c0*/ 	.word	0x000000b8
        /*02c4*/ 	.short	0x0100
        /*02c6*/ 	.byte	0x05
	.zero		1


	//   ....[25]....
        /*02c8*/ 	.word	0x00000c70
        /*02cc*/ 	.word	0x000000ff
        /*02d0*/ 	.word	0x000000c8
        /*02d4*/ 	.short	0x0100
        /*02d6*/ 	.byte	0x05
	.zero		1


	//   ....[26]....
        /*02d8*/ 	.word	0x00001550
        /*02dc*/ 	.word	0x00000003
        /*02e0*/ 	.word	0x000000c0
        /*02e4*/ 	.short	0x010a
        /*02e6*/ 	.byte	0xff
	.zero		1


	//   ....[27]....
        /*02e8*/ 	.word	0x00001580
        /*02ec*/ 	.word	0x00000003
        /*02f0*/ 	.word	0x000000b0
        /*02f4*/ 	.short	0x0101
        /*02f6*/ 	.byte	0xff
	.zero		1


	//   ....[28]....
        /*02f8*/ 	.word	0x00001650
        /*02fc*/ 	.word	0x000000ff
        /*0300*/ 	.word	0x00000010
        /*0304*/ 	.short	0x010a
        /*0306*/ 	.byte	0x08
	.zero		1


	//   ....[29]....
        /*0308*/ 	.word	0x000016f0
        /*030c*/ 	.word	0x000000ff
        /*0310*/ 	.word	0x00000010
        /*0314*/ 	.short	0x010a
        /*0316*/ 	.byte	0x21
	.zero		1


	//   ....[30]....
        /*0318*/ 	.word	0x00001840
        /*031c*/ 	.word	0x000000ff
        /*0320*/ 	.word	0x00000010
        /*0324*/ 	.short	0x010a
        /*0326*/ 	.byte	0x08
	.zero		1


	//   ....[31]....
        /*0328*/ 	.word	0x00001950
        /*032c*/ 	.word	0x000000ff
        /*0330*/ 	.word	0x00000068
        /*0334*/ 	.short	0x0101
        /*0336*/ 	.byte	0x04
	.zero		1


	//   ....[32]....
        /*0338*/ 	.word	0x00001970
        /*033c*/ 	.word	0x000000ff
        /*0340*/ 	.word	0x00000010
        /*0344*/ 	.short	0x010a
        /*0346*/ 	.byte	0x08
	.zero		1


	//   ....[33]....
        /*0348*/ 	.word	0x000019f0
        /*034c*/ 	.word	0x000000ff
        /*0350*/ 	.word	0x00000010
        /*0354*/ 	.short	0x010a
        /*0356*/ 	.byte	0x11
	.zero		1


	//   ....[34]....
        /*0358*/ 	.word	0x00001b40
        /*035c*/ 	.word	0x000000ff
        /*0360*/ 	.word	0x00000010
        /*0364*/ 	.short	0x010a
        /*0366*/ 	.byte	0x08
	.zero		1


	//   ....[35]....
        /*0368*/ 	.word	0x00001c80
        /*036c*/ 	.word	0x00000002
        /*0370*/ 	.word	0x00000070
        /*0374*/ 	.short	0x010a
        /*0376*/ 	.byte	0xff
	.zero		1


	//   ....[36]....
        /*0378*/ 	.word	0x00001d40
        /*037c*/ 	.word	0x00000002
        /*0380*/ 	.word	0x00000000
        /*0384*/ 	.short	0x0101
        /*0386*/ 	.byte	0xff
	.zero		1


	//   ....[37]....
        /*0388*/ 	.word	0x000022a0
        /*038c*/ 	.word	0x000000ff
        /*0390*/ 	.word	0x00000000
        /*0394*/ 	.short	0x010a
        /*0396*/ 	.byte	0x04
	.zero		1


	//   ....[38]....
        /*0398*/ 	.word	0x00002340
        /*039c*/ 	.word	0x00000000
        /*03a0*/ 	.word	0x00000000
        /*03a4*/ 	.short	0x010a
        /*03a6*/ 	.byte	0xff
	.zero		1


	//   ....[39]....
        /*03a8*/ 	.word	0x00002460
        /*03ac*/ 	.word	0x00000000
        /*03b0*/ 	.word	0x000000b0
        /*03b4*/ 	.short	0x010a
        /*03b6*/ 	.byte	0xff
	.zero		1


	//   ....[40]....
        /*03b8*/ 	.word	0x000024c0
        /*03bc*/ 	.word	0x00000004
        /*03c0*/ 	.word	0x00000000
        /*03c4*/ 	.short	0x0101
        /*03c6*/ 	.byte	0xff
	.zero		1


	//   ....[41]....
        /*03c8*/ 	.word	0x000024e0
        /*03cc*/ 	.word	0x000000ff
        /*03d0*/ 	.word	0x00000080
        /*03d4*/ 	.short	0x010a
        /*03d6*/ 	.byte	0x05
	.zero		1


	//   ....[42]....
        /*03d8*/ 	.word	0x00002600
        /*03dc*/ 	.word	0x00000000
        /*03e0*/ 	.word	0x00000070
        /*03e4*/ 	.short	0x010a
        /*03e6*/ 	.byte	0xff
	.zero		1


	//   ....[43]....
        /*03e8*/ 	.word	0x00002710
        /*03ec*/ 	.word	0x00000000
        /*03f0*/ 	.word	0x00000000
        /*03f4*/ 	.short	0x0101
        /*03f6*/ 	.byte	0xff
	.zero		1


	//   ....[44]....
        /*03f8*/ 	.word	0x000027a0
        /*03fc*/ 	.word	0x000000ff
        /*0400*/ 	.word	0x00000080
        /*0404*/ 	.short	0x0106
        /*0406*/ 	.byte	0x05
	.zero		1


	//   ....[45]....
        /*0408*/ 	.word	0x000027c0
        /*040c*/ 	.word	0x000000ff
        /*0410*/ 	.word	0x00000080
        /*0414*/ 	.short	0x010a
        /*0416*/ 	.byte	0x05
	.zero		1


	//   ....[46]....
        /*0418*/ 	.word	0x00002850
        /*041c*/ 	.word	0x000000ff
        /*0420*/ 	.word	0x00000080
        /*0424*/ 	.short	0x0106
        /*0426*/ 	.byte	0x04
	.zero		1


	//   ....[47]....
        /*0428*/ 	.word	0x00002890
        /*042c*/ 	.word	0x00000000
        /*0430*/ 	.word	0x00000080
        /*0434*/ 	.short	0x010a
        /*0436*/ 	.byte	0xff
	.zero		1


	//   ....[48]....
        /*0438*/ 	.word	0x00002dd0
        /*043c*/ 	.word	0x00000000
        /*0440*/ 	.word	0x00000070
        /*0444*/ 	.short	0x010a
        /*0446*/ 	.byte	0xff
	.zero		1


	//   ....[49]....
        /*0448*/ 	.word	0x00002ee0
        /*044c*/ 	.word	0x00000003
        /*0450*/ 	.word	0x00000000
        /*0454*/ 	.short	0x0101
        /*0456*/ 	.byte	0xff
	.zero		1


	//   ....[50]....
        /*0458*/ 	.word	0x00002ef0
        /*045c*/ 	.word	0x000000ff
        /*0460*/ 	.word	0x00000000
        /*0464*/ 	.short	0x010a
        /*0466*/ 	.byte	0x06
	.zero		1


	//   ....[51]....
        /*0468*/ 	.word	0x00002f10
        /*046c*/ 	.word	0x000000ff
        /*0470*/ 	.word	0x000000a0
        /*0474*/ 	.short	0x010a
        /*0476*/ 	.byte	0x07
	.zero		1


	//   ....[52]....
        /*0478*/ 	.word	0x00002fe0
        /*047c*/ 	.word	0x000000ff
        /*0480*/ 	.word	0x00000000
        /*0484*/ 	.short	0x010a
        /*0486*/ 	.byte	0x06
	.zero		1


	//   ....[53]....
        /*0488*/ 	.word	0x00003110
        /*048c*/ 	.word	0x000000ff
        /*0490*/ 	.word	0x00000000
        /*0494*/ 	.short	0x010a
        /*0496*/ 	.byte	0x1a
	.zero		1


	//   ....[54]....
        /*0498*/ 	.word	0x000033b0
        /*049c*/ 	.word	0x000000ff
        /*04a0*/ 	.word	0x00000000
        /*04a4*/ 	.short	0x010a
        /*04a6*/ 	.byte	0x06
	.zero		1


	//   ....[55]....
        /*04a8*/ 	.word	0x00003440
        /*04ac*/ 	.word	0x000000ff
        /*04b0*/ 	.word	0x00000000
        /*04b4*/ 	.short	0x010a
        /*04b6*/ 	.byte	0x07
	.zero		1


	//   ....[56]....
        /*04b8*/ 	.word	0x000038a0
        /*04bc*/ 	.word	0x00000000
        /*04c0*/ 	.word	0x00000070
        /*04c4*/ 	.short	0x010a
        /*04c6*/ 	.byte	0xff
	.zero		1


	//   ....[57]....
        /*04c8*/ 	.word	0x00003960
        /*04cc*/ 	.word	0x00000000
        /*04d0*/ 	.word	0x00000000
        /*04d4*/ 	.short	0x0101
        /*04d6*/ 	.byte	0xff
	.zero		1


	//   ....[58]....
        /*04d8*/ 	.word	0x00003c80
        /*04dc*/ 	.word	0x000000ff
        /*04e0*/ 	.word	0x00000068
        /*04e4*/ 	.short	0x010a
        /*04e6*/ 	.byte	0x07
	.zero		1


	//   ....[59]....
        /*04e8*/ 	.word	0x00003e80
        /*04ec*/ 	.word	0x000000ff
        /*04f0*/ 	.word	0x00000040
        /*04f4*/ 	.short	0x010a
        /*04f6*/ 	.byte	0x07
	.zero		1


	//   ....[60]....
        /*04f8*/ 	.word	0x00004000
        /*04fc*/ 	.word	0x000000ff
        /*0500*/ 	.word	0x00000020
        /*0504*/ 	.short	0x010b
        /*0506*/ 	.byte	0x07
	.zero		1


	//   ....[61]....
        /*0508*/ 	.word	0x00004010
        /*050c*/ 	.word	0x000000ff
        /*0510*/ 	.word	0x00000000
        /*0514*/ 	.short	0x0101
        /*0516*/ 	.byte	0x15
	.zero		1


	//   ....[62]....
        /*0518*/ 	.word	0x00004030
        /*051c*/ 	.word	0x000000ff
        /*0520*/ 	.word	0x00000048
        /*0524*/ 	.short	0x010a
        /*0526*/ 	.byte	0x07
	.zero		1


	//   ....[63]....
        /*0528*/ 	.word	0x00004170
        /*052c*/ 	.word	0x000000ff
        /*0530*/ 	.word	0x00000028
        /*0534*/ 	.short	0x010b
        /*0536*/ 	.byte	0x07
	.zero		1


	//   ....[64]....
        /*0538*/ 	.word	0x00004180
        /*053c*/ 	.word	0x000000ff
        /*0540*/ 	.word	0x00000000
        /*0544*/ 	.short	0x0101
        /*0546*/ 	.byte	0x0f
	.zero		1


	//   ....[65]....
        /*0548*/ 	.word	0x000041a0
        /*054c*/ 	.word	0x000000ff
        /*0550*/ 	.word	0x00000050
        /*0554*/ 	.short	0x010a
        /*0556*/ 	.byte	0x07
	.zero		1


	//   ....[66]....
        /*0558*/ 	.word	0x000042f0
        /*055c*/ 	.word	0x000000ff
        /*0560*/ 	.word	0x00000030
        /*0564*/ 	.short	0x010b
        /*0566*/ 	.byte	0x07
	.zero		1


	//   ....[67]....
        /*0568*/ 	.word	0x00004300
        /*056c*/ 	.word	0x000000ff
        /*0570*/ 	.word	0x00000000
        /*0574*/ 	.short	0x0101
        /*0576*/ 	.byte	0x0e
	.zero		1


	//   ....[68]....
        /*0578*/ 	.word	0x00004320
        /*057c*/ 	.word	0x000000ff
        /*0580*/ 	.word	0x00000058
        /*0584*/ 	.short	0x010a
        /*0586*/ 	.byte	0x07
	.zero		1


	//   ....[69]....
        /*0588*/ 	.word	0x00004480
        /*058c*/ 	.word	0x000000ff
        /*0590*/ 	.word	0x00000038
        /*0594*/ 	.short	0x010b
        /*0596*/ 	.byte	0x07
	.zero		1


	//   ....[70]....
        /*0598*/ 	.word	0x00004490
        /*059c*/ 	.word	0x000000ff
        /*05a0*/ 	.word	0x00000000
        /*05a4*/ 	.short	0x0101
        /*05a6*/ 	.byte	0x0d
	.zero		1


	//   ....[71]....
        /*05a8*/ 	.word	0x000044b0
        /*05ac*/ 	.word	0x000000ff
        /*05b0*/ 	.word	0x00000040
        /*05b4*/ 	.short	0x010a
        /*05b6*/ 	.byte	0x07
	.zero		1


	//   ....[72]....
        /*05b8*/ 	.word	0x00004600
        /*05bc*/ 	.word	0x000000ff
        /*05c0*/ 	.word	0x00000020
        /*05c4*/ 	.short	0x010b
        /*05c6*/ 	.byte	0x07
	.zero		1


	//   ....[73]....
        /*05c8*/ 	.word	0x00004610
        /*05cc*/ 	.word	0x000000ff
        /*05d0*/ 	.word	0x00000000
        /*05d4*/ 	.short	0x0101
        /*05d6*/ 	.byte	0x15
	.zero		1


	//   ....[74]....
        /*05d8*/ 	.word	0x00004630
        /*05dc*/ 	.word	0x000000ff
        /*05e0*/ 	.word	0x00000048
        /*05e4*/ 	.short	0x010a
        /*05e6*/ 	.byte	0x07
	.zero		1


	//   ....[75]....
        /*05e8*/ 	.word	0x00004790
        /*05ec*/ 	.word	0x000000ff
        /*05f0*/ 	.word	0x00000028
        /*05f4*/ 	.short	0x010b
        /*05f6*/ 	.byte	0x07
	.zero		1


	//   ....[76]....
        /*05f8*/ 	.word	0x000047a0
        /*05fc*/ 	.word	0x000000ff
        /*0600*/ 	.word	0x00000000
        /*0604*/ 	.short	0x0101
        /*0606*/ 	.byte	0x0f
	.zero		1


	//   ....[77]....
        /*0608*/ 	.word	0x000047b0
        /*060c*/ 	.word	0x000000ff
        /*0610*/ 	.word	0x00000050
        /*0614*/ 	.short	0x010a
        /*0616*/ 	.byte	0x07
	.zero		1


	//   ....[78]....
        /*0618*/ 	.word	0x00004950
        /*061c*/ 	.word	0x000000ff
        /*0620*/ 	.word	0x00000030
        /*0624*/ 	.short	0x010b
        /*0626*/ 	.byte	0x07
	.zero		1


	//   ....[79]....
        /*0628*/ 	.word	0x000049c0
        /*062c*/ 	.word	0x000000ff
        /*0630*/ 	.word	0x00000000
        /*0634*/ 	.short	0x0101
        /*0636*/ 	.byte	0x0e
	.zero		1


	//   ....[80]....
        /*0638*/ 	.word	0x000049f0
        /*063c*/ 	.word	0x000000ff
        /*0640*/ 	.word	0x00000058
        /*0644*/ 	.short	0x010a
        /*0646*/ 	.byte	0x07
	.zero		1


	//   ....[81]....
        /*0648*/ 	.word	0x00004bf0
        /*064c*/ 	.word	0x000000ff
        /*0650*/ 	.word	0x00000038
        /*0654*/ 	.short	0x010b
        /*0656*/ 	.byte	0x07
	.zero		1


	//   ....[82]....
        /*0658*/ 	.word	0x00004c10
        /*065c*/ 	.word	0x000000ff
        /*0660*/ 	.word	0x00000000
        /*0664*/ 	.short	0x0101
        /*0666*/ 	.byte	0x0d
	.zero		1


	//   ....[83]....
        /*0668*/ 	.word	0x00004c30
        /*066c*/ 	.word	0x000000ff
        /*0670*/ 	.word	0x00000040
        /*0674*/ 	.short	0x010a
        /*0676*/ 	.byte	0x07
	.zero		1


	//   ....[84]....
        /*0678*/ 	.word	0x00004c50
        /*067c*/ 	.word	0x000000ff
        /*0680*/ 	.word	0x00000048
        /*0684*/ 	.short	0x010a
        /*0686*/ 	.byte	0x07
	.zero		1


	//   ....[85]....
        /*0688*/ 	.word	0x00004c70
        /*068c*/ 	.word	0x000000ff
        /*0690*/ 	.word	0x00000050
        /*0694*/ 	.short	0x010a
        /*0696*/ 	.byte	0x07
	.zero		1


	//   ....[86]....
        /*0698*/ 	.word	0x00004cc0
        /*069c*/ 	.word	0x00000002
        /*06a0*/ 	.word	0x00000058
        /*06a4*/ 	.short	0x010a
        /*06a6*/ 	.byte	0xff
	.zero		1


	//   ....[87]....
        /*06a8*/ 	.word	0x00005010
        /*06ac*/ 	.word	0x00000000
        /*06b0*/ 	.word	0x00000070
        /*06b4*/ 	.short	0x010a
        /*06b6*/ 	.byte	0xff
	.zero		1


	//   ....[88]....
        /*06b8*/ 	.word	0x00005120
        /*06bc*/ 	.word	0x00000000
        /*06c0*/ 	.word	0x00000000
        /*06c4*/ 	.short	0x0101
        /*06c6*/ 	.byte	0xff
	.zero		1


	//   ....[89]....
        /*06c8*/ 	.word	0x00005bd0
        /*06cc*/ 	.word	0x000000ff
        /*06d0*/ 	.word	0x00000020
        /*06d4*/ 	.short	0x010a
        /*06d6*/ 	.byte	0x30
	.zero		1


	//   ....[90]....
        /*06d8*/ 	.word	0x00005cb0
        /*06dc*/ 	.word	0x0000003b
        /*06e0*/ 	.word	0x00000090
        /*06e4*/ 	.short	0x010a
        /*06e6*/ 	.byte	0xff
	.zero		1


	//   ....[91]....
        /*06e8*/ 	.word	0x00005e60
        /*06ec*/ 	.word	0x000000ff
        /*06f0*/ 	.word	0x00000020
        /*06f4*/ 	.short	0x010a
        /*06f6*/ 	.byte	0x30
	.zero		1


	//   ....[92]....
        /*06f8*/ 	.word	0x00005f90
        /*06fc*/ 	.word	0x0000003b
        /*0700*/ 	.word	0x00000090
        /*0704*/ 	.short	0x010a
        /*0706*/ 	.byte	0xff
	.zero		1


	//   ....[93]....
        /*0708*/ 	.word	0x00006ba0
        /*070c*/ 	.word	0x00000000
        /*0710*/ 	.word	0x00000000
        /*0714*/ 	.short	0x0101
        /*0716*/ 	.byte	0xff
	.zero		1


	//   ....[94]....
        /*0718*/ 	.word	0x00006bb0
        /*071c*/ 	.word	0x00000003
        /*0720*/ 	.word	0x00000020
        /*0724*/ 	.short	0x010a
        /*0726*/ 	.byte	0xff
	.zero		1


	//   ....[95]....
        /*0728*/ 	.word	0x00006c90
        /*072c*/ 	.word	0x00000003
        /*0730*/ 	.word	0x00000020
        /*0734*/ 	.short	0x010a
        /*0736*/ 	.byte	0xff
	.zero		1


	//   ....[96]....
        /*0738*/ 	.word	0x000079c0
        /*073c*/ 	.word	0x00000085
        /*0740*/ 	.word	0x00000000
        /*0744*/ 	.short	0x0101
        /*0746*/ 	.byte	0xff
	.zero		1


	//   ....[97]....
        /*0748*/ 	.word	0x000079e0
        /*074c*/ 	.word	0x00000086
        /*0750*/ 	.word	0x00000020
        /*0754*/ 	.short	0x010a
        /*0756*/ 	.byte	0xff
	.zero		1


	//   ....[98]....
        /*0758*/ 	.word	0x00007ab0
        /*075c*/ 	.word	0x00000086
        /*0760*/ 	.word	0x00000020
        /*0764*/ 	.short	0x010a
        /*0766*/ 	.byte	0xff
	.zero		1


	//   ....[99]....
        /*0768*/ 	.word	0x000087e0
        /*076c*/ 	.word	0x00000085
        /*0770*/ 	.word	0x00000000
        /*0774*/ 	.short	0x0101
        /*0776*/ 	.byte	0xff
	.zero		1


	//   ....[100]....
        /*0778*/ 	.word	0x00008800
        /*077c*/ 	.word	0x00000086
        /*0780*/ 	.word	0x00000020
        /*0784*/ 	.short	0x010a
        /*0786*/ 	.byte	0xff
	.zero		1


	//   ....[101]....
        /*0788*/ 	.word	0x000088e0
        /*078c*/ 	.word	0x00000086
        /*0790*/ 	.word	0x00000020
        /*0794*/ 	.short	0x010a
        /*0796*/ 	.byte	0xff
	.zero		1


	//   ....[102]....
        /*0798*/ 	.word	0x00009630
        /*079c*/ 	.word	0x00000086
        /*07a0*/ 	.word	0x00000000
        /*07a4*/ 	.short	0x0101
        /*07a6*/ 	.byte	0xff
	.zero		1


	//   ....[103]....
        /*07a8*/ 	.word	0x00009650
        /*07ac*/ 	.word	0x00000087
        /*07b0*/ 	.word	0x00000020
        /*07b4*/ 	.short	0x010a
        /*07b6*/ 	.byte	0xff
	.zero		1


	//   ....[104]....
        /*07b8*/ 	.word	0x00009720
        /*07bc*/ 	.word	0x00000087
        /*07c0*/ 	.word	0x00000020
        /*07c4*/ 	.short	0x010a
        /*07c6*/ 	.byte	0xff
	.zero		1


	//   ....[105]....
        /*07c8*/ 	.word	0x0000a4c0
        /*07cc*/ 	.word	0x0000003c
        /*07d0*/ 	.word	0x00000000
        /*07d4*/ 	.short	0x0101
        /*07d6*/ 	.byte	0xff
	.zero		1


	//   ....[106]....
        /*07d8*/ 	.word	0x0000a4e0
        /*07dc*/ 	.word	0x00000033
        /*07e0*/ 	.word	0x00000020
        /*07e4*/ 	.short	0x010a
        /*07e6*/ 	.byte	0xff
	.zero		1


	//   ....[107]....
        /*07e8*/ 	.word	0x0000a5b0
        /*07ec*/ 	.word	0x00000033
        /*07f0*/ 	.word	0x00000020
        /*07f4*/ 	.short	0x010a
        /*07f6*/ 	.byte	0xff
	.zero		1


	//   ....[108]....
        /*07f8*/ 	.word	0x0000b320
        /*07fc*/ 	.word	0x00000033
        /*0800*/ 	.word	0x00000000
        /*0804*/ 	.short	0x0101
        /*0806*/ 	.byte	0xff
	.zero		1


	//   ....[109]....
        /*0808*/ 	.word	0x0000b340
        /*080c*/ 	.word	0x00000000
        /*0810*/ 	.word	0x00000020
        /*0814*/ 	.short	0x010a
        /*0816*/ 	.byte	0xff
	.zero		1


	//   ....[110]....
        /*0818*/ 	.word	0x0000b410
        /*081c*/ 	.word	0x00000000
        /*0820*/ 	.word	0x00000020
        /*0824*/ 	.short	0x010a
        /*0826*/ 	.byte	0xff
	.zero		1


	//   ....[111]....
        /*0828*/ 	.word	0x0000c180
        /*082c*/ 	.word	0x00000033
        /*0830*/ 	.word	0x00000000
        /*0834*/ 	.short	0x0101
        /*0836*/ 	.byte	0xff
	.zero		1


	//   ....[112]....
        /*0838*/ 	.word	0x0000c1a0
        /*083c*/ 	.word	0x00000000
        /*0840*/ 	.word	0x00000020
        /*0844*/ 	.short	0x010a
        /*0846*/ 	.byte	0xff
	.zero		1


	//   ....[113]....
        /*0848*/ 	.word	0x0000c270
        /*084c*/ 	.word	0x00000000
        /*0850*/ 	.word	0x00000020
        /*0854*/ 	.short	0x010a
        /*0856*/ 	.byte	0xff
	.zero		1


	//   ....[114]....
        /*0858*/ 	.word	0x0000c640
        /*085c*/ 	.word	0x000000ff
        /*0860*/ 	.word	0x00000000
        /*0864*/ 	.short	0x0101
        /*0866*/ 	.byte	0x05
	.zero		1


	//   ....[115]....
        /*0868*/ 	.word	0x0000cff0
        /*086c*/ 	.word	0x00000000
        /*0870*/ 	.word	0x00000000
        /*0874*/ 	.short	0x0101
        /*0876*/ 	.byte	0xff
	.zero		1


	//   ....[116]....
        /*0878*/ 	.word	0x0000d260
        /*087c*/ 	.word	0x000000ff
        /*0880*/ 	.word	0x00000000
        /*0884*/ 	.short	0x0101
        /*0886*/ 	.byte	0x04
	.zero		1


	//   ....[117]....
        /*0888*/ 	.word	0x0000d280
        /*088c*/ 	.word	0x00000003
        /*0890*/ 	.word	0x000000c0
        /*0894*/ 	.short	0x010a
        /*0896*/ 	.byte	0xff
	.zero		1


	//   ....[118]....
        /*0898*/ 	.word	0x0000d2e0
        /*089c*/ 	.word	0x00000002
        /*08a0*/ 	.word	0x00000010
        /*08a4*/ 	.short	0x010a
        /*08a6*/ 	.byte	0xff
	.zero		1


	//   ....[119]....
        /*08a8*/ 	.word	0x0000d340
        /*08ac*/ 	.word	0x00000002
        /*08b0*/ 	.word	0x00000010
        /*08b4*/ 	.short	0x010a
        /*08b6*/ 	.byte	0xff
	.zero		1


	//   ....[120]....
        /*08b8*/ 	.word	0x0000d390
        /*08bc*/ 	.word	0x00000002
        /*08c0*/ 	.word	0x00000070
        /*08c4*/ 	.short	0x010a
        /*08c6*/ 	.byte	0xff
	.zero		1


	//   ....[121]....
        /*08c8*/ 	.word	0x0000d3f0
        /*08cc*/ 	.word	0x00000000
        /*08d0*/ 	.word	0x00000000
        /*08d4*/ 	.short	0x010a
        /*08d6*/ 	.byte	0xff
	.zero		1


	//   ....[122]....
        /*08d8*/ 	.word	0x0000d440
        /*08dc*/ 	.word	0x00000000
        /*08e0*/ 	.word	0x000000b0
        /*08e4*/ 	.short	0x010a
        /*08e6*/ 	.byte	0xff
	.zero		1


	//   ....[123]....
        /*08e8*/ 	.word	0x0000d4a0
        /*08ec*/ 	.word	0x00000000
        /*08f0*/ 	.word	0x00000080
        /*08f4*/ 	.short	0x010a
        /*08f6*/ 	.byte	0xff
	.zero		1


	//   ....[124]....
        /*08f8*/ 	.word	0x0000d4f0
        /*08fc*/ 	.word	0x00000000
        /*0900*/ 	.word	0x00000070
        /*0904*/ 	.short	0x010a
        /*0906*/ 	.byte	0xff
	.zero		1


	//   ....[125]....
        /*0908*/ 	.word	0x0000d550
        /*090c*/ 	.word	0x00000000
        /*0910*/ 	.word	0x00000080
        /*0914*/ 	.short	0x010a
        /*0916*/ 	.byte	0xff
	.zero		1


	//   ....[126]....
        /*0918*/ 	.word	0x0000d5a0
        /*091c*/ 	.word	0x00000000
        /*0920*/ 	.word	0x00000070
        /*0924*/ 	.short	0x010a
        /*0926*/ 	.byte	0xff
	.zero		1


	//   ....[127]....
        /*0928*/ 	.word	0x0000d600
        /*092c*/ 	.word	0x00000003
        /*0930*/ 	.word	0x000000a0
        /*0934*/ 	.short	0x010a
        /*0936*/ 	.byte	0xff
	.zero		1


	//   ....[128]....
        /*0938*/ 	.word	0x0000d660
        /*093c*/ 	.word	0x00000000
        /*0940*/ 	.word	0x00000000
        /*0944*/ 	.short	0x010a
        /*0946*/ 	.byte	0xff
	.zero		1


	//   ....[129]....
        /*0948*/ 	.word	0x0000d6c0
        /*094c*/ 	.word	0x00000000
        /*0950*/ 	.word	0x00000000
        /*0954*/ 	.short	0x010a
        /*0956*/ 	.byte	0xff
	.zero		1


	//   ....[130]....
        /*0958*/ 	.word	0x0000d720
        /*095c*/ 	.word	0x00000000
        /*0960*/ 	.word	0x00000000
        /*0964*/ 	.short	0x010a
        /*0966*/ 	.byte	0xff
	.zero		1


	//   ....[131]....
        /*0968*/ 	.word	0x0000d770
        /*096c*/ 	.word	0x00000000
        /*0970*/ 	.word	0x00000070
        /*0974*/ 	.short	0x010a
        /*0976*/ 	.byte	0xff
	.zero		1


	//   ....[132]....
        /*0978*/ 	.word	0x0000d7d0
        /*097c*/ 	.word	0x00000000
        /*0980*/ 	.word	0x00000068
        /*0984*/ 	.short	0x010a
        /*0986*/ 	.byte	0xff
	.zero		1


	//   ....[133]....
        /*0988*/ 	.word	0x0000d830
        /*098c*/ 	.word	0x00000003
        /*0990*/ 	.word	0x00000040
        /*0994*/ 	.short	0x010a
        /*0996*/ 	.byte	0xff
	.zero		1


	//   ....[134]....
        /*0998*/ 	.word	0x0000d890
        /*099c*/ 	.word	0x00000003
        /*09a0*/ 	.word	0x00000048
        /*09a4*/ 	.short	0x010a
        /*09a6*/ 	.byte	0xff
	.zero		1


	//   ....[135]....
        /*09a8*/ 	.word	0x0000d8f0
        /*09ac*/ 	.word	0x00000003
        /*09b0*/ 	.word	0x00000050
        /*09b4*/ 	.short	0x010a
        /*09b6*/ 	.byte	0xff
	.zero		1


	//   ....[136]....
        /*09b8*/ 	.word	0x0000d950
        /*09bc*/ 	.word	0x00000003
        /*09c0*/ 	.word	0x00000058
        /*09c4*/ 	.short	0x010a
        /*09c6*/ 	.byte	0xff
	.zero		1


	//   ....[137]....
        /*09c8*/ 	.word	0x0000d9b0
        /*09cc*/ 	.word	0x00000003
        /*09d0*/ 	.word	0x00000040
        /*09d4*/ 	.short	0x010a
        /*09d6*/ 	.byte	0xff
	.zero		1


	//   ....[138]....
        /*09d8*/ 	.word	0x0000da10
        /*09dc*/ 	.word	0x00000003
        /*09e0*/ 	.word	0x00000048
        /*09e4*/ 	.short	0x010a
        /*09e6*/ 	.byte	0xff
	.zero		1


	//   ....[139]....
        /*09e8*/ 	.word	0x0000da70
        /*09ec*/ 	.word	0x00000003
        /*09f0*/ 	.word	0x00000050
        /*09f4*/ 	.short	0x010a
        /*09f6*/ 	.byte	0xff
	.zero		1


	//   ....[140]....
        /*09f8*/ 	.word	0x0000dad0
        /*09fc*/ 	.word	0x00000003
        /*0a00*/ 	.word	0x00000058
        /*0a04*/ 	.short	0x010a
        /*0a06*/ 	.byte	0xff
	.zero		1


	//   ....[141]....
        /*0a08*/ 	.word	0x0000db30
        /*0a0c*/ 	.word	0x00000003
        /*0a10*/ 	.word	0x00000040
        /*0a14*/ 	.short	0x010a
        /*0a16*/ 	.byte	0xff
	.zero		1


	//   ....[142]....
        /*0a18*/ 	.word	0x0000db90
        /*0a1c*/ 	.word	0x00000003
        /*0a20*/ 	.word	0x00000048
        /*0a24*/ 	.short	0x010a
        /*0a26*/ 	.byte	0xff
	.zero		1


	//   ....[143]....
        /*0a28*/ 	.word	0x0000dbf0
        /*0a2c*/ 	.word	0x00000003
        /*0a30*/ 	.word	0x00000050
        /*0a34*/ 	.short	0x010a
        /*0a36*/ 	.byte	0xff
	.zero		1


	//   ....[144]....
        /*0a38*/ 	.word	0x0000dc40
        /*0a3c*/ 	.word	0x00000000
        /*0a40*/ 	.word	0x00000070
        /*0a44*/ 	.short	0x010a
        /*0a46*/ 	.byte	0xff
	.zero		1


	//   ....[145]....
        /*0a48*/ 	.word	0x0000dca0
        /*0a4c*/ 	.word	0x00000002
        /*0a50*/ 	.word	0x00000020
        /*0a54*/ 	.short	0x010a
        /*0a56*/ 	.byte	0xff
	.zero		1


	//   ....[146]....
        /*0a58*/ 	.word	0x0000dcf0
        /*0a5c*/ 	.word	0x0000003b
        /*0a60*/ 	.word	0x00000090
        /*0a64*/ 	.short	0x010a
        /*0a66*/ 	.byte	0xff
	.zero		1


	//   ....[147]....
        /*0a68*/ 	.word	0x0000dd40
        /*0a6c*/ 	.word	0x00000003
        /*0a70*/ 	.word	0x00000020
        /*0a74*/ 	.short	0x010a
        /*0a76*/ 	.byte	0xff
	.zero		1


	//   ....[148]....
        /*0a78*/ 	.word	0x0000dd90
        /*0a7c*/ 	.word	0x00000086
        /*0a80*/ 	.word	0x00000020
        /*0a84*/ 	.short	0x010a
        /*0a86*/ 	.byte	0xff
	.zero		1


	//   ....[149]....
        /*0a88*/ 	.word	0x0000dde0
        /*0a8c*/ 	.word	0x00000086
        /*0a90*/ 	.word	0x00000020
        /*0a94*/ 	.short	0x010a
        /*0a96*/ 	.byte	0xff
	.zero		1


	//   ....[150]....
        /*0a98*/ 	.word	0x0000de30
        /*0a9c*/ 	.word	0x00000087
        /*0aa0*/ 	.word	0x00000020
        /*0aa4*/ 	.short	0x010a
        /*0aa6*/ 	.byte	0xff
	.zero		1


	//   ....[151]....
        /*0aa8*/ 	.word	0x0000de80
        /*0aac*/ 	.word	0x00000033
        /*0ab0*/ 	.word	0x00000020
        /*0ab4*/ 	.short	0x010a
        /*0ab6*/ 	.byte	0xff
	.zero		1


	//   ....[152]....
        /*0ab8*/ 	.word	0x0000ded0
        /*0abc*/ 	.word	0x00000000
        /*0ac0*/ 	.word	0x00000020
        /*0ac4*/ 	.short	0x010a
        /*0ac6*/ 	.byte	0xff
	.zero		1


	//   ....[153]....
        /*0ac8*/ 	.word	0x0000df20
        /*0acc*/ 	.word	0x00000000
        /*0ad0*/ 	.word	0x00000020
        /*0ad4*/ 	.short	0x010a
        /*0ad6*/ 	.byte	0xff
	.zero		1


	//----- nvinfo : EIATTR_NUM_MBARRIERS
	.align		4
.L_47:
        /*0ad8*/ 	.byte	0x03, 0x38
        /*0ada*/ 	.short	0x001a


	//----- nvinfo : EIATTR_EXIT_INSTR_OFFSETS
	.align		4
        /*0adc*/ 	.byte	0x04, 0x1c
        /*0ade*/ 	.short	(.L_49 - .L_48)


	//   ....[0]....
.L_48:
        /*0ae0*/ 	.word	0x00002370


	//   ....[1]....
        /*0ae4*/ 	.word	0x00002860


	//   ....[2]....
        /*0ae8*/ 	.word	0x000028c0


	//   ....[3]....
        /*0aec*/ 	.word	0x000036a0


	//   ....[4]....
        /*0af0*/ 	.word	0x00004cf0


	//   ....[5]....
        /*0af4*/ 	.word	0x00004d30


	//   ....[6]....
        /*0af8*/ 	.word	0x0000d150


	//   ....[7]....
        /*0afc*/ 	.word	0x0000d1d0


	//   ....[8]....
        /*0b00*/ 	.word	0x0000d200


	//   ....[9]....
        /*0b04*/ 	.word	0x0000d270


	//----- nvinfo : EIATTR_MAX_THREADS
	.align		4
.L_49:
        /*0b08*/ 	.byte	0x04, 0x05
        /*0b0a*/ 	.short	(.L_51 - .L_50)
.L_50:
        /*0b0c*/ 	.word	0x00000100
        /*0b10*/ 	.word	0x00000001
        /*0b14*/ 	.word	0x00000001


	//----- nvinfo : EIATTR_CRS_STACK_SIZE
	.align		4
.L_51:
        /*0b18*/ 	.byte	0x04, 0x1e
        /*0b1a*/ 	.short	(.L_53 - .L_52)
.L_52:
        /*0b1c*/ 	.word	0x00000000


	//----- nvinfo : EIATTR_CBANK_PARAM_SIZE
	.align		4
.L_53:
        /*0b20*/ 	.byte	0x03, 0x19
        /*0b22*/ 	.short	0x0800


	//----- nvinfo : EIATTR_PARAM_CBANK
	.align		4
        /*0b24*/ 	.byte	0x04, 0x0a
        /*0b26*/ 	.short	(.L_55 - .L_54)
	.align		4
.L_54:
        /*0b28*/ 	.word	index@(.nv.constant0._ZN7cutlass13device_kernelINS_4gemm6kernel13GemmUniversalIN4cute5tupleIJiiiiEEENS1_10collective13CollectiveMmaINS1_35MainloopSm100TmaUmmaWarpSpecializedILi2ELi2ELi2ENS5_IJNS4_1CILi1EEESB_SB_EEEEENS5_IJNSA_ILi128EEENSA_ILi256EEENSA_ILi32EEEEEENS_10tfloat32_tENS5_IJlSB_lEEESI_SJ_NS4_8TiledMMAINS4_8MMA_AtomIJNS4_17SM100_MMA_TF32_SSISI_SI_fLi128ELi256ELNS4_4UMMA5MajorE0ELSO_0ELNSN_7ScaleInE0ELSP_0EEEEEENS4_6LayoutISC_NS5_IJNSA_ILi0EEEST_ST_EEEEENS5_IJNS4_10UnderscoreESW_SW_EEEEENS4_13SM90_TMA_LOADENS4_14ComposedLayoutINS4_7SwizzleILi3ELi4ELi3EEENS4_18smem_ptr_flag_bitsILi32EEENSS_INS5_IJNSA_ILi8EEESG_EEENS5_IJSG_SB_EEEEEEEvNS4_8identityESZ_S19_vS1A_EENS_8epilogue10collective18CollectiveEpilogueINS1C_23Sm100TmaWarpSpecializedILi4ELi2ELi32ELb1ELb0EEEJSH_NS5_IJNSS_ISE_SB_EENSS_ISG_SB_EEEEESI_SJ_SI_SJ_NS1C_6fusion15FusionCallbacksIS1G_NS1K_17LinearCombinationISI_fSI_fLNS_15FloatRoundStyleE2EEESH_S1J_JEEENS4_5SM1004TMEM4LOAD26SM100_TMEM_LOAD_32dp32b32xESZ_S19_NS4_39AutoVectorizingCopyWithAssumedAlignmentILi128EEENS4_14SM90_TMA_STOREES19_S1V_S1V_EEEvvEEEEvNT_6ParamsE)
        /*0b2c*/ 	.short	0x0380
        /*0b2e*/ 	.short	0x0800


	//----- nvinfo : EIATTR_SW_WAR
	.align		4
.L_55:
        /*0b30*/ 	.byte	0x04, 0x36
        /*0b32*/ 	.short	(.L_57 - .L_56)
.L_56:
        /*0b34*/ 	.word	0x00000008
.L_57:


//--------------------- .nv.callgraph             --------------------------
	.section	.nv.callgraph,"",@"SHT_CUDA_CALLGRAPH"
	.align	4
	.sectionentsize	8
	.align		4
        /*0000*/ 	.word	0x00000000
	.align		4
        /*0004*/ 	.word	0xffffffff
	.align		4
        /*0008*/ 	.word	index@(_ZN7cutlass13device_kernelINS_4gemm6kernel13GemmUniversalIN4cute5tupleIJiiiiEEENS1_10collective13CollectiveMmaINS1_35MainloopSm100TmaUmmaWarpSpecializedILi2ELi2ELi2ENS5_IJNS4_1CILi1EEESB_SB_EEEEENS5_IJNSA_ILi128EEENSA_ILi256EEENSA_ILi32EEEEEENS_10tfloat32_tENS5_IJlSB_lEEESI_SJ_NS4_8TiledMMAINS4_8MMA_AtomIJNS4_17SM100_MMA_TF32_SSISI_SI_fLi128ELi256ELNS4_4UMMA5MajorE0ELSO_0ELNSN_7ScaleInE0ELSP_0EEEEEENS4_6LayoutISC_NS5_IJNSA_ILi0EEEST_ST_EEEEENS5_IJNS4_10UnderscoreESW_SW_EEEEENS4_13SM90_TMA_LOADENS4_14ComposedLayoutINS4_7SwizzleILi3ELi4ELi3EEENS4_18smem_ptr_flag_bitsILi32EEENSS_INS5_IJNSA_ILi8EEESG_EEENS5_IJSG_SB_EEEEEEEvNS4_8identityESZ_S19_vS1A_EENS_8epilogue10collective18CollectiveEpilogueINS1C_23Sm100TmaWarpSpecializedILi4ELi2ELi32ELb1ELb0EEEJSH_NS5_IJNSS_ISE_SB_EENSS_ISG_SB_EEEEESI_SJ_SI_SJ_NS1C_6fusion15FusionCallbacksIS1G_NS1K_17LinearCombinationISI_fSI_fLNS_15FloatRoundStyleE2EEESH_S1J_JEEENS4_5SM1004TMEM4LOAD26SM100_TMEM_LOAD_32dp32b32xESZ_S19_NS4_39AutoVectorizingCopyWithAssumedAlignmentILi128EEENS4_14SM90_TMA_STOREES19_S1V_S1V_EEEvvEEEEvNT_6ParamsE)
	.align		4
        /*000c*/ 	.word	index@(__assertfail)
	.align		4
        /*0010*/ 	.word	0x00000000
	.align		4
        /*0014*/ 	.word	0xfffffffe
	.align		4
        /*0018*/ 	.word	0x00000000
	.align		4
        /*001c*/ 	.word	0xfffffffd
	.align		4
        /*0020*/ 	.word	0x00000000
	.align		4
        /*0024*/ 	.word	0xfffffffc


//--------------------- .nv.constant4             --------------------------
	.section	.nv.constant4,"a",@progbits
	.align	8
	.align		8
.nv.constant4:
        /*0000*/ 	.dword	__assertfail
	.align		8
        /*0008*/ 	.dword	__unnamed_1
	.align		8
        /*0010*/ 	.dword	__unnamed_2
	.align		8
        /*0018*/ 	.dword	_ZN40_INTERNAL_2026b55d_4_k_cu_61151f44_260604cuda3std3__45__cpo5beginE
	.align		8
        /*0020*/ 	.dword	_ZN40_INTERNAL_2026b55d_4_k_cu_61151f44_260604cuda3std3__45__cpo3endE
	.align		8
        /*0028*/ 	.dword	_ZN40_INTERNAL_2026b55d_4_k_cu_61151f44_260604cuda3std3__45__cpo6cbeginE
	.align		8
        /*0030*/ 	.dword	_ZN40_INTERNAL_2026b55d_4_k_cu_61151f44_260604cuda3std3__45__cpo4cendE
	.align		8
        /*0038*/ 	.dword	_ZN40_INTERNAL_2026b55d_4_k_cu_61151f44_260604cuda3std3__442_GLOBAL__N__2026b55d_4_k_cu_61151f44_260606ignoreE
	.align		8
        /*0040*/ 	.dword	_ZN40_INTERNAL_2026b55d_4_k_cu_61151f44_260604cuda3std3__419piecewise_constructE
	.align		8
        /*0048*/ 	.dword	_ZN40_INTERNAL_2026b55d_4_k_cu_61151f44_260604cuda3std3__48in_placeE
	.align		8
        /*0050*/ 	.dword	_ZN40_INTERNAL_2026b55d_4_k_cu_61151f44_260604cuda3std6ranges3__45__cpo4swapE
	.align		8
        /*0058*/ 	.dword	_ZN40_INTERNAL_2026b55d_4_k_cu_61151f44_260604cuda3std6ranges3__45__cpo9iter_moveE
	.align		8
        /*0060*/ 	.dword	_ZN40_INTERNAL_2026b55d_4_k_cu_61151f44_260604cute7productE
	.align		8
        /*0068*/ 	.dword	_ZN40_INTERNAL_2026b55d_4_k_cu_61151f44_260604cute1_E
	.align		8
        /*0070*/ 	.dword	$str$25
	.align		8
        /*0078*/ 	.dword	$str$26
	.align		8
        /*0080*/ 	.dword	$str$27
	.align		8
        /*0088*/ 	.dword	$str$28


//--------------------- .text._ZN7cutlass13device_kernelINS_4gemm6kernel13GemmUniversalIN4cute5tupleIJiiiiEEENS1_10collective13CollectiveMmaINS1_35MainloopSm100TmaUmmaWarpSpecializedILi2ELi2ELi2ENS5_IJNS4_1CILi1EEESB_SB_EEEEENS5_IJNSA_ILi128EEENSA_ILi256EEENSA_ILi32EEEEEENS_10tfloat32_tENS5_IJlSB_lEEESI_SJ_NS4_8TiledMMAINS4_8MMA_AtomIJNS4_17SM100_MMA_TF32_SSISI_SI_fLi128ELi256ELNS4_4UMMA5MajorE0ELSO_0ELNSN_7ScaleInE0ELSP_0EEEEEENS4_6LayoutISC_NS5_IJNSA_ILi0EEEST_ST_EEEEENS5_IJNS4_10UnderscoreESW_SW_EEEEENS4_13SM90_TMA_LOADENS4_14ComposedLayoutINS4_7SwizzleILi3ELi4ELi3EEENS4_18smem_ptr_flag_bitsILi32EEENSS_INS5_IJNSA_ILi8EEESG_EEENS5_IJSG_SB_EEEEEEEvNS4_8identityESZ_S19_vS1A_EENS_8epilogue10collective18CollectiveEpilogueINS1C_23Sm100TmaWarpSpecializedILi4ELi2ELi32ELb1ELb0EEEJSH_NS5_IJNSS_ISE_SB_EENSS_ISG_SB_EEEEESI_SJ_SI_SJ_NS1C_6fusion15FusionCallbacksIS1G_NS1K_17LinearCombinationISI_fSI_fLNS_15FloatRoundStyleE2EEESH_S1J_JEEENS4_5SM1004TMEM4LOAD26SM100_TMEM_LOAD_32dp32b32xESZ_S19_NS4_39AutoVectorizingCopyWithAssumedAlignmentILi128EEENS4_14SM90_TMA_STOREES19_S1V_S1V_EEEvvEEEEvNT_6ParamsE --------------------------
	.section	.text._ZN7cutlass13device_kernelINS_4gemm6kernel13GemmUniversalIN4cute5tupleIJiiiiEEENS1_10collective13CollectiveMmaINS1_35MainloopSm100TmaUmmaWarpSpecializedILi2ELi2ELi2ENS5_IJNS4_1CILi1EEESB_SB_EEEEENS5_IJNSA_ILi128EEENSA_ILi256EEENSA_ILi32EEEEEENS_10tfloat32_tENS5_IJlSB_lEEESI_SJ_NS4_8TiledMMAINS4_8MMA_AtomIJNS4_17SM100_MMA_TF32_SSISI_SI_fLi128ELi256ELNS4_4UMMA5MajorE0ELSO_0ELNSN_7ScaleInE0ELSP_0EEEEEENS4_6LayoutISC_NS5_IJNSA_ILi0EEEST_ST_EEEEENS5_IJNS4_10UnderscoreESW_SW_EEEEENS4_13SM90_TMA_LOADENS4_14ComposedLayoutINS4_7SwizzleILi3ELi4ELi3EEENS4_18smem_ptr_flag_bitsILi32EEENSS_INS5_IJNSA_ILi8EEESG_EEENS5_IJSG_SB_EEEEEEEvNS4_8identityESZ_S19_vS1A_EENS_8epilogue10collective18CollectiveEpilogueINS1C_23Sm100TmaWarpSpecializedILi4ELi2ELi32ELb1ELb0EEEJSH_NS5_IJNSS_ISE_SB_EENSS_ISG_SB_EEEEESI_SJ_SI_SJ_NS1C_6fusion15FusionCallbacksIS1G_NS1K_17LinearCombinationISI_fSI_fLNS_15FloatRoundStyleE2EEESH_S1J_JEEENS4_5SM1004TMEM4LOAD26SM100_TMEM_LOAD_32dp32b32xESZ_S19_NS4_39AutoVectorizingCopyWithAssumedAlignmentILi128EEENS4_14SM90_TMA_STOREES19_S1V_S1V_EEEvvEEEEvNT_6ParamsE,"ax",@progbits
	.align	128
.text._ZN7cutlass13device_kernelINS_4gemm6kernel13GemmUniversalIN4cute5tupleIJiiiiEEENS1_10collective13CollectiveMmaINS1_35MainloopSm100TmaUmmaWarpSpecializedILi2ELi2ELi2ENS5_IJNS4_1CILi1EEESB_SB_EEEEENS5_IJNSA_ILi128EEENSA_ILi256EEENSA_ILi32EEEEEENS_10tfloat32_tENS5_IJlSB_lEEESI_SJ_NS4_8TiledMMAINS4_8MMA_AtomIJNS4_17SM100_MMA_TF32_SSISI_SI_fLi128ELi256ELNS4_4UMMA5MajorE0ELSO_0ELNSN_7ScaleInE0ELSP_0EEEEEENS4_6LayoutISC_NS5_IJNSA_ILi0EEEST_ST_EEEEENS5_IJNS4_10UnderscoreESW_SW_EEEEENS4_13SM90_TMA_LOADENS4_14ComposedLayoutINS4_7SwizzleILi3ELi4ELi3EEENS4_18smem_ptr_flag_bitsILi32EEENSS_INS5_IJNSA_ILi8EEESG_EEENS5_IJSG_SB_EEEEEEEvNS4_8identityESZ_S19_vS1A_EENS_8epilogue10collective18CollectiveEpilogueINS1C_23Sm100TmaWarpSpecializedILi4ELi2ELi32ELb1ELb0EEEJSH_NS5_IJNSS_ISE_SB_EENSS_ISG_SB_EEEEESI_SJ_SI_SJ_NS1C_6fusion15FusionCallbacksIS1G_NS1K_17LinearCombinationISI_fSI_fLNS_15FloatRoundStyleE2EEESH_S1J_JEEENS4_5SM1004TMEM4LOAD26SM100_TMEM_LOAD_32dp32b32xESZ_S19_NS4_39AutoVectorizingCopyWithAssumedAlignmentILi128EEENS4_14SM90_TMA_STOREES19_S1V_S1V_EEEvvEEEEvNT_6ParamsE:
        .type           _ZN7cutlass13device_kernelINS_4gemm6kernel13GemmUniversalIN4cute5tupleIJiiiiEEENS1_10collective13CollectiveMmaINS1_35MainloopSm100TmaUmmaWarpSpecializedILi2ELi2ELi2ENS5_IJNS4_1CILi1EEESB_SB_EEEEENS5_IJNSA_ILi128EEENSA_ILi256EEENSA_ILi32EEEEEENS_10tfloat32_tENS5_IJlSB_lEEESI_SJ_NS4_8TiledMMAINS4_8MMA_AtomIJNS4_17SM100_MMA_TF32_SSISI_SI_fLi128ELi256ELNS4_4UMMA5MajorE0ELSO_0ELNSN_7ScaleInE0ELSP_0EEEEEENS4_6LayoutISC_NS5_IJNSA_ILi0EEEST_ST_EEEEENS5_IJNS4_10UnderscoreESW_SW_EEEEENS4_13SM90_TMA_LOADENS4_14ComposedLayoutINS4_7SwizzleILi3ELi4ELi3EEENS4_18smem_ptr_flag_bitsILi32EEENSS_INS5_IJNSA_ILi8EEESG_EEENS5_IJSG_SB_EEEEEEEvNS4_8identityESZ_S19_vS1A_EENS_8epilogue10collective18CollectiveEpilogueINS1C_23Sm100TmaWarpSpecializedILi4ELi2ELi32ELb1ELb0EEEJSH_NS5_IJNSS_ISE_SB_EENSS_ISG_SB_EEEEESI_SJ_SI_SJ_NS1C_6fusion15FusionCallbacksIS1G_NS1K_17LinearCombinationISI_fSI_fLNS_15FloatRoundStyleE2EEESH_S1J_JEEENS4_5SM1004TMEM4LOAD26SM100_TMEM_LOAD_32dp32b32xESZ_S19_NS4_39AutoVectorizingCopyWithAssumedAlignmentILi128EEENS4_14SM90_TMA_STOREES19_S1V_S1V_EEEvvEEEEvNT_6ParamsE,@function
        .size           _ZN7cutlass13device_kernelINS_4gemm6kernel13GemmUniversalIN4cute5tupleIJiiiiEEENS1_10collective13CollectiveMmaINS1_35MainloopSm100TmaUmmaWarpSpecializedILi2ELi2ELi2ENS5_IJNS4_1CILi1EEESB_SB_EEEEENS5_IJNSA_ILi128EEENSA_ILi256EEENSA_ILi32EEEEEENS_10tfloat32_tENS5_IJlSB_lEEESI_SJ_NS4_8TiledMMAINS4_8MMA_AtomIJNS4_17SM100_MMA_TF32_SSISI_SI_fLi128ELi256ELNS4_4UMMA5MajorE0ELSO_0ELNSN_7ScaleInE0ELSP_0EEEEEENS4_6LayoutISC_NS5_IJNSA_ILi0EEEST_ST_EEEEENS5_IJNS4_10UnderscoreESW_SW_EEEEENS4_13SM90_TMA_LOADENS4_14ComposedLayoutINS4_7SwizzleILi3ELi4ELi3EEENS4_18smem_ptr_flag_bitsILi32EEENSS_INS5_IJNSA_ILi8EEESG_EEENS5_IJSG_SB_EEEEEEEvNS4_8identityESZ_S19_vS1A_EENS_8epilogue10collective18CollectiveEpilogueINS1C_23Sm100TmaWarpSpecializedILi4ELi2ELi32ELb1ELb0EEEJSH_NS5_IJNSS_ISE_SB_EENSS_ISG_SB_EEEEESI_SJ_SI_SJ_NS1C_6fusion15FusionCallbacksIS1G_NS1K_17LinearCombinationISI_fSI_fLNS_15FloatRoundStyleE2EEESH_S1J_JEEENS4_5SM1004TMEM4LOAD26SM100_TMEM_LOAD_32dp32b32xESZ_S19_NS4_39AutoVectorizingCopyWithAssumedAlignmentILi128EEENS4_14SM90_TMA_STOREES19_S1V_S1V_EEEvvEEEEvNT_6ParamsE,(.L_x_208 - _ZN7cutlass13device_kernelINS_4gemm6kernel13GemmUniversalIN4cute5tupleIJiiiiEEENS1_10collective13CollectiveMmaINS1_35MainloopSm100TmaUmmaWarpSpecializedILi2ELi2ELi2ENS5_IJNS4_1CILi1EEESB_SB_EEEEENS5_IJNSA_ILi128EEENSA_ILi256EEENSA_ILi32EEEEEENS_10tfloat32_tENS5_IJlSB_lEEESI_SJ_NS4_8TiledMMAINS4_8MMA_AtomIJNS4_17SM100_MMA_TF32_SSISI_SI_fLi128ELi256ELNS4_4UMMA5MajorE0ELSO_0ELNSN_7ScaleInE0ELSP_0EEEEEENS4_6LayoutISC_NS5_IJNSA_ILi0EEEST_ST_EEEEENS5_IJNS4_10UnderscoreESW_SW_EEEEENS4_13SM90_TMA_LOADENS4_14ComposedLayoutINS4_7SwizzleILi3ELi4ELi3EEENS4_18smem_ptr_flag_bitsILi32EEENSS_INS5_IJNSA_ILi8EEESG_EEENS5_IJSG_SB_EEEEEEEvNS4_8identityESZ_S19_vS1A_EENS_8epilogue10collective18CollectiveEpilogueINS1C_23Sm100TmaWarpSpecializedILi4ELi2ELi32ELb1ELb0EEEJSH_NS5_IJNSS_ISE_SB_EENSS_ISG_SB_EEEEESI_SJ_SI_SJ_NS1C_6fusion15FusionCallbacksIS1G_NS1K_17LinearCombinationISI_fSI_fLNS_15FloatRoundStyleE2EEESH_S1J_JEEENS4_5SM1004TMEM4LOAD26SM100_TMEM_LOAD_32dp32b32xESZ_S19_NS4_39AutoVectorizingCopyWithAssumedAlignmentILi128EEENS4_14SM90_TMA_STOREES19_S1V_S1V_EEEvvEEEEvNT_6ParamsE)
        .other          _ZN7cutlass13device_kernelINS_4gemm6kernel13GemmUniversalIN4cute5tupleIJiiiiEEENS1_10collective13CollectiveMmaINS1_35MainloopSm100TmaUmmaWarpSpecializedILi2ELi2ELi2ENS5_IJNS4_1CILi1EEESB_SB_EEEEENS5_IJNSA_ILi128EEENSA_ILi256EEENSA_ILi32EEEEEENS_10tfloat32_tENS5_IJlSB_lEEESI_SJ_NS4_8TiledMMAINS4_8MMA_AtomIJNS4_17SM100_MMA_TF32_SSISI_SI_fLi128ELi256ELNS4_4UMMA5MajorE0ELSO_0ELNSN_7ScaleInE0ELSP_0EEEEEENS4_6LayoutISC_NS5_IJNSA_ILi0EEEST_ST_EEEEENS5_IJNS4_10UnderscoreESW_SW_EEEEENS4_13SM90_TMA_LOADENS4_14ComposedLayoutINS4_7SwizzleILi3ELi4ELi3EEENS4_18smem_ptr_flag_bitsILi32EEENSS_INS5_IJNSA_ILi8EEESG_EEENS5_IJSG_SB_EEEEEEEvNS4_8identityESZ_S19_vS1A_EENS_8epilogue10collective18CollectiveEpilogueINS1C_23Sm100TmaWarpSpecializedILi4ELi2ELi32ELb1ELb0EEEJSH_NS5_IJNSS_ISE_SB_EENSS_ISG_SB_EEEEESI_SJ_SI_SJ_NS1C_6fusion15FusionCallbacksIS1G_NS1K_17LinearCombinationISI_fSI_fLNS_15FloatRoundStyleE2EEESH_S1J_JEEENS4_5SM1004TMEM4LOAD26SM100_TMEM_LOAD_32dp32b32xESZ_S19_NS4_39AutoVectorizingCopyWithAssumedAlignmentILi128EEENS4_14SM90_TMA_STOREES19_S1V_S1V_EEEvvEEEEvNT_6ParamsE,@"STO_CUDA_ENTRY STV_DEFAULT"
_ZN7cutlass13device_kernelINS_4gemm6kernel13GemmUniversalIN4cute5tupleIJiiiiEEENS1_10collective13CollectiveMmaINS1_35MainloopSm100TmaUmmaWarpSpecializedILi2ELi2ELi2ENS5_IJNS4_1CILi1EEESB_SB_EEEEENS5_IJNSA_ILi128EEENSA_ILi256EEENSA_ILi32EEEEEENS_10tfloat32_tENS5_IJlSB_lEEESI_SJ_NS4_8TiledMMAINS4_8MMA_AtomIJNS4_17SM100_MMA_TF32_SSISI_SI_fLi128ELi256ELNS4_4UMMA5MajorE0ELSO_0ELNSN_7ScaleInE0ELSP_0EEEEEENS4_6LayoutISC_NS5_IJNSA_ILi0EEEST_ST_EEEEENS5_IJNS4_10UnderscoreESW_SW_EEEEENS4_13SM90_TMA_LOADENS4_14ComposedLayoutINS4_7SwizzleILi3ELi4ELi3EEENS4_18smem_ptr_flag_bitsILi32EEENSS_INS5_IJNSA_ILi8EEESG_EEENS5_IJSG_SB_EEEEEEEvNS4_8identityESZ_S19_vS1A_EENS_8epilogue10collective18CollectiveEpilogueINS1C_23Sm100TmaWarpSpecializedILi4ELi2ELi32ELb1ELb0EEEJSH_NS5_IJNSS_ISE_SB_EENSS_ISG_SB_EEEEESI_SJ_SI_SJ_NS1C_6fusion15FusionCallbacksIS1G_NS1K_17LinearCombinationISI_fSI_fLNS_15FloatRoundStyleE2EEESH_S1J_JEEENS4_5SM1004TMEM4LOAD26SM100_TMEM_LOAD_32dp32b32xESZ_S19_NS4_39AutoVectorizingCopyWithAssumedAlignmentILi128EEENS4_14SM90_TMA_STOREES19_S1V_S1V_EEEvvEEEEvNT_6ParamsE:
[----:B------:R-:W1:Y:S01]  /*0000*/  LDC R1, c[0x0][0x37c] ;  /* 0x0000df00ff017b82 */ /* 0x000e620000000800 */
[----:B------:R-:W2:Y:S01]  /*0010*/  S2R R117, SR_TID.X ;  /* 0x0000000000757919 */ /* 0x000ea20000002100 */
[----:B------:R-:W3:Y:S01]  /*0020*/  LDCU.64 UR4, c[0x0][0x890] ;  /* 0x00011200ff0477ac */ /* 0x000ee20008000a00 */
[----:B------:R-:W-:Y:S02]  /*0030*/  PRMT R103, RZ, 0x7610, R103 ;  /* 0x00007610ff677816 */ /* 0x000fe40000000067 */
[----:B------:R-:W-:Y:S01]  /*0040*/  ELECT P5, URZ, PT ;  /* 0x0000000000ff782f */ /* 0x000fe200038a0000 */
[----:B------:R-:W4:Y:S01]  /*0050*/  LDCU.64 UR46, c[0x0][0x358] ;  /* 0x00006b00ff2e77ac */ /* 0x000f220008000a00 */
[----:B---3--:R-:W-:-:S04]  /*0060*/  UISETP.NE.U32.AND UP0, UPT, UR4, URZ, UPT ;  /* 0x000000ff0400728c */ /* 0x008fc8000bf05070 */
[----:B------:R-:W-:Y:S01]  /*0070*/  UISETP.NE.AND.EX UP0, UPT, UR5, URZ, UPT, UP0 ;  /* 0x000000ff0500728c */ /* 0x000fe2000bf05300 */
[----:B--2---:R-:W-:-:S05]  /*0080*/  SHF.R.U32.HI R110, RZ, 0x5, R117 ;  /* 0x00000005ff6e7819 */ /* 0x004fca0000011675 */
[----:B------:R-:W2:Y:S02]  /*0090*/  SHFL.IDX PT, R0, R110, RZ, 0x1f ;  /* 0x00001fff6e007589 */ /* 0x000ea400000e0000 */
[----:B--2---:R-:W-:Y:S01]  /*00a0*/  R2UR UR8, R0 ;  /* 0x00000000000872ca */ /* 0x004fe200000e0000 */
[----:B-1--4-:R-:W-:-:S14]  /*00b0*/  BRA.U UP0, `(.L_x_0) ;  /* 0x00000001002c7547 */ /* 0x012fdc000b800000 */
[----:B------:R-:W1:Y:S02]  /*00c0*/  LDCU.64 UR6, c[0x0][0x888] ;  /* 0x00011100ff0677ac */ /* 0x000e640008000a00 */
[----:B-1----:R-:W-:-:S04]  /*00d0*/  UISETP.NE.U32.AND UP0, UPT, UR6, URZ, UPT ;  /* 0x000000ff0600728c */ /* 0x002fc8000bf05070 */
[----:B------:R-:W-:-:S09]  /*00e0*/  UISETP.NE.AND.EX UP0, UPT, UR7, URZ, UPT, UP0 ;  /* 0x000000ff0700728c */ /* 0x000fd2000bf05300 */
[----:B------:R-:W-:Y:S05]  /*00f0*/  BRA.U !UP0, `(.L_x_1) ;  /* 0x0000000108107547 */ /* 0x000fea000b800000 */
[----:B------:R-:W1:Y:S02]  /*0100*/  LDC.64 R2, c[0x0][0x888] ;  /* 0x00022200ff027b82 */ /* 0x000e640000000a00 */
[----:B-1----:R1:W5:Y:S01]  /*0110*/  LDG.E R49, desc[UR46][R2.64] ;  /* 0x0000002e02317981 */ /* 0x002362000c1e1900 */
[----:B------:R-:W-:Y:S01]  /*0120*/  HFMA2 R103, -RZ, RZ, 0, 5.9604644775390625e-08 ;  /* 0x00000001ff677431 */ /* 0x000fe200000001ff */
[----:B------:R-:W-:Y:S05]  /*0130*/  BRA `(.L_x_0) ;  /* 0x00000000000c7947 */ /* 0x000fea0003800000 */
.L_x_1:
[----:B------:R-:W1:Y:S01]  /*0140*/  LDCU UR6, c[0x0][0x880] ;  /* 0x00011000ff0677ac */ /* 0x000e620008000800 */
[----:B------:R-:W-:Y:S01]  /*0150*/  HFMA2 R103, -RZ, RZ, 0, 5.9604644775390625e-08 ;  /* 0x00000001ff677431 */ /* 0x000fe200000001ff */
[----:B-1----:R-:W-:-:S07]  /*0160*/  MOV R49, UR6 ;  /* 0x0000000600317c02 */ /* 0x002fce0008000f00 */
.L_x_0:
[----:B------:R-:W2:Y:S02]  /*0170*/  LDCU.64 UR6, c[0x0][0x8b0] ;  /* 0x00011600ff0677ac */ /* 0x000ea40008000a00 */
[----:B--2---:R-:W-:-:S04]  /*0180*/  UISETP.NE.U32.AND UP0, UPT, UR6, URZ, UPT ;  /* 0x000000ff0600728c */ /* 0x004fc8000bf05070 */
[----:B------:R-:W-:-:S09]  /*0190*/  UISETP.NE.AND.EX UP0, UPT, UR7, URZ, UPT, UP0 ;  /* 0x000000ff0700728c */ /* 0x000fd2000bf05300 */
[----:B------:R-:W-:Y:S05]  /*01a0*/  BRA.U UP0, `(.L_x_2) ;  /* 0x0000000100247547 */ /* 0x000fea000b800000 */
[----:B------:R-:W2:Y:S02]  /*01b0*/  LDCU.64 UR6, c[0x0][0x8a8] ;  /* 0x00011500ff0677ac */ /* 0x000ea40008000a00 */
[----:B--2---:R-:W-:-:S04]  /*01c0*/  UISETP.NE.U32.AND UP0, UPT, UR6, URZ, UPT ;  /* 0x000000ff0600728c */ /* 0x004fc8000bf05070 */
[----:B------:R-:W-:-:S09]  /*01d0*/  UISETP.NE.AND.EX UP0, UPT, UR7, URZ, UPT, UP0 ;  /* 0x000000ff0700728c */ /* 0x000fd2000bf05300 */
[----:B------:R-:W-:Y:S05]  /*01e0*/  BRA.U !UP0, `(.L_x_3) ;  /* 0x00000001080c7547 */ /* 0x000fea000b800000 */
[----:B------:R-:W2:Y:S02]  /*01f0*/  LDC.64 R46, c[0x0][0x8a8] ;  /* 0x00022a00ff2e7b82 */ /* 0x000ea40000000a00 */
[----:B--2---:R2:W5:Y:S01]  /*0200*/  LDG.E R46, desc[UR46][R46.64] ;  /* 0x0000002e2e2e7981 */ /* 0x004562000c1e1900 */
[----:B------:R-:W-:Y:S05]  /*0210*/  BRA `(.L_x_2) ;  /* 0x0000000000087947 */ /* 0x000fea0003800000 */
.L_x_3:
[----:B------:R-:W2:Y:S02]  /*0220*/  LDCU UR6, c[0x0][0x8a0] ;  /* 0x00011400ff0677ac */ /* 0x000ea40008000800 */
[----:B--2---:R-:W-:Y:S02]  /*0230*/  MOV R46, UR6 ;  /* 0x00000006002e7c02 */ /* 0x004fe40008000f00 */
.L_x_2:
[----:B------:R-:W-:Y:S01]  /*0240*/  IMAD.U32 R0, RZ, RZ, UR8 ;  /* 0x00000008ff007e24 */ /* 0x000fe2000f8e00ff */
[----:B------:R-:W-:Y:S04]  /*0250*/  BSSY.RECONVERGENT B0, `(.L_x_4) ;  /* 0x000000c000007945 */ /* 0x000fe80003800200 */
[C---:B------:R-:W-:Y:S02]  /*0260*/  ISETP.NE.OR P1, PT, R0.reuse, 0x1, !P5 ;  /* 0x000000010000780c */ /* 0x040fe40006f25670 */
[----:B------:R-:W-:-:S11]  /*0270*/  ISETP.NE.OR P0, PT, R0, 0x3, !P5 ;  /* 0x000000030000780c */ /* 0x000fd60006f05670 */
[----:B------:R-:W-:Y:S05]  /*0280*/  @P1 BRA `(.L_x_5) ;  /* 0x0000000000201947 */ /* 0x000fea0003800000 */
[----:B------:R-:W3:Y:S02]  /*0290*/  LDCU.64 UR6, c[0x0][0x348] ;  /* 0x00006900ff0677ac */ /* 0x000ee40008000a00 */
[----:B---3--:R-:W-:Y:S02]  /*02a0*/  UIADD3 UR10, UP1, UPT, UR6, 0x80, URZ ;  /* 0x00000080060a7890 */ /* 0x008fe4000ff3e0ff */
[----:B------:R-:W-:Y:S02]  /*02b0*/  UIADD3 UR6, UP0, UPT, UR6, 0x180, URZ ;  /* 0x0000018006067890 */ /* 0x000fe4000ff1e0ff */
[----:B------:R-:W-:Y:S02]  /*02c0*/  UIADD3.X UR11, UPT, UPT, URZ, UR7, URZ, UP1, !UPT ;  /* 0x00000007ff0b7290 */ /* 0x000fe40008ffe4ff */
[----:B------:R-:W-:-:S07]  /*02d0*/  UIADD3.X UR7, UPT, UPT, URZ, UR7, URZ, UP0, !UPT ;  /* 0x00000007ff077290 */ /* 0x000fce00087fe4ff */
[----:B------:R3:W-:Y:S02]  /*02e0*/  UTMACCTL.PF [UR10] ;  /* 0x000000000a0079b9 */ /* 0x0007e40008040000 */
[----:B------:R3:W-:Y:S02]  /*02f0*/  UTMACCTL.PF [UR6] ;  /* 0x00000000060079b9 */ /* 0x0007e40008040000 */
[----:B---3--:R-:W-:Y:S01]  /*0300*/  NOP ;  /* 0x0000000000007918 */ /* 0x008fe20000000000 */
.L_x_5:
[----:B------:R-:W-:Y:S05]  /*0310*/  BSYNC.RECONVERGENT B0 ;  /* 0x0000000000007941 */ /* 0x000fea0003800200 */
.L_x_4:
[----:B------:R-:W-:Y:S04]  /*0320*/  BSSY.RECONVERGENT B0, `(.L_x_6) ;  /* 0x000000a000007945 */ /* 0x000fe80003800200 */
        /* <DEDUP_REMOVED lines=9> */
.L_x_7:
[----:B------:R-:W-:Y:S05]  /*03c0*/  BSYNC.RECONVERGENT B0 ;  /* 0x0000000000007941 */ /* 0x000fea0003800200 */
.L_x_6:
[----:B------:R-:W3:Y:S01]  /*03d0*/  LDCU.64 UR6, c[0x0][0x888] ;  /* 0x00011100ff0677ac */ /* 0x000ee20008000a00 */
[----:B------:R-:W-:Y:S02]  /*03e0*/  UISETP.EQ.U32.AND UP1, UPT, UR4, URZ, UPT ;  /* 0x000000ff0400728c */ /* 0x000fe4000bf22070 */
[----:B------:R-:W-:Y:S02]  /*03f0*/  UPLOP3.LUT UP2, UPT, UPT, UPT, UPT, 0x80, 0x8 ;  /* 0x000000000008789c */ /* 0x000fe40003f4f070 */
[----:B---3--:R-:W-:-:S04]  /*0400*/  UISETP.NE.U32.AND UP0, UPT, UR6, URZ, UPT ;  /* 0x000000ff0600728c */ /* 0x008fc8000bf05070 */
[----:B------:R-:W-:-:S04]  /*0410*/  UISETP.NE.AND.EX UP0, UPT, UR7, URZ, UPT, UP0 ;  /* 0x000000ff0700728c */ /* 0x000fc8000bf05300 */
[----:B------:R-:W-:-:S04]  /*0420*/  UISETP.EQ.OR.EX UP3, UPT, UR5, URZ, !UP0, UP1 ;  /* 0x000000ff0500728c */ /* 0x000fc8000c762710 */
[----:B------:R-:W-:-:S05]  /*0430*/  UP2UR UR50, UPR, URZ, 0x8 ;  /* 0x00000008ff327883 */ /* 0x000fca0008000000 */
[----:B------:R-:W-:Y:S07]  /*0440*/  BRA.U !UP3, `(.L_x_8) ;  /* 0x000000010b207547 */ /* 0x000fee000b800000 */
[----:B------:R-:W-:Y:S01]  /*0450*/  UISETP.NE.U32.AND UP2, UPT, UR4, URZ, UPT ;  /* 0x000000ff0400728c */ /* 0x000fe2000bf45070 */
[----:B-----5:R-:W-:Y:S01]  /*0460*/  FSETP.NEU.AND P0, PT, R49, RZ, PT ;  /* 0x000000ff3100720b */ /* 0x020fe20003f0d000 */
[----:B------:R-:W-:Y:S02]  /*0470*/  USEL UR4, URZ, 0xffffffff, UP0 ;  /* 0xffffffffff047887 */ /* 0x000fe40008000000 */
[----:B------:R-:W-:-:S10]  /*0480*/  UISETP.NE.AND.EX UP2, UPT, UR5, URZ, UPT, UP2 ;  /* 0x000000ff0500728c */ /* 0x000fd4000bf45320 */
[----:B------:R-:W-:Y:S01]  /*0490*/  VOTEU.ANY UP1, P0 ;  /* 0x0000000000ff7886 */ /* 0x000fe20000020100 */
[----:B------:R-:W-:-:S04]  /*04a0*/  @!UP2 USEL UR4, URZ, 0xffffffff, UP1 ;  /* 0xffffffffff04a887 */ /* 0x000fc80008800000 */
[----:B------:R-:W-:-:S04]  /*04b0*/  ULOP3.LUT UR4, UR4, 0x1, URZ, 0xc0, !UPT ;  /* 0x0000000104047892 */ /* 0x000fc8000f8ec0ff */
[----:B------:R-:W-:-:S11]  /*04c0*/  UISETP.NE.U32.AND UP2, UPT, UR4, 0x1, UPT ;  /* 0x000000010400788c */ /* 0x000fd6000bf45070 */
.L_x_8:
[----:B-1----:R-:W1:Y:S01]  /*04d0*/  SHFL.IDX PT, R2, R110, RZ, 0x1f ;  /* 0x00001fff6e027589 */ /* 0x002e6200000e0000 */
[----:B------:R-:W-:-:S04]  /*04e0*/  UISETP.NE.AND UP1, UPT, UR8, 0x2, UPT ;  /* 0x000000020800788c */ /* 0x000fc8000bf25270 */
[----:B------:R-:W-:Y:S01]  /*04f0*/  USEL UR6, URZ, 0x1, UP1 ;  /* 0x00000001ff067887 */ /* 0x000fe20008800000 */
[----:B-1----:R-:W-:-:S13]  /*0500*/  ISETP.NE.AND P0, PT, R2, RZ, PT ;  /* 0x000000ff0200720c */ /* 0x002fda0003f05270 */
[----:B------:R-:W-:Y:S05]  /*0510*/  @P0 BRA `(.L_x_9) ;  /* 0x0000000000380947 */ /* 0x000fea0003800000 */
[----:B------:R-:W1:Y:S01]  /*0520*/  S2UR UR5, SR_CgaCtaId ;  /* 0x00000000000579c3 */ /* 0x000e620000008800 */
[----:B------:R-:W-:Y:S01]  /*0530*/  UMOV UR7, 0x400 ;  /* 0x0000040000077882 */ /* 0x000fe20000000000 */
[----:B------:R-:W-:Y:S01]  /*0540*/  UMOV UR4, 0x1 ;  /* 0x0000000100047882 */ /* 0x000fe20000000000 */
[----:B------:R-:W-:Y:S01]  /*0550*/  ELECT P0, URZ, PT ;  /* 0x0000000000ff782f */ /* 0x000fe20003800000 */
[----:B------:R-:W-:-:S04]  /*0560*/  UIADD3 UR10, UPT, UPT, -UR4, 0x100000, URZ ;  /* 0x00100000040a7890 */ /* 0x000fc8000fffe1ff */
[----:B------:R-:W-:Y:S02]  /*0570*/  USHF.L.U32 UR11, UR10, 0xb, URZ ;  /* 0x0000000b0a0b7899 */ /* 0x000fe400080006ff */
[----:B------:R-:W-:Y:S02]  /*0580*/  USHF.L.U32 UR10, UR10, 0x1, URZ ;  /* 0x000000010a0a7899 */ /* 0x000fe400080006ff */
[----:B-1----:R-:W-:Y:S01]  /*0590*/  ULEA UR5, UR5, UR7, 0x18 ;  /* 0x0000000705057291 */ /* 0x002fe2000f8ec0ff */
[----:B------:R-:W1:Y:S11]  /*05a0*/  FENCE.VIEW.ASYNC.S ;  /* 0x00000000000073c6 */ /* 0x000e760000000000 */
[----:B-1----:R1:W3:Y:S01]  /*05b0*/  SYNCS.EXCH.64 URZ, [UR5], UR10 ;  /* 0x0000000a05ff75b2 */ /* 0x0022e20008000100 */
[----:B------:R1:W4:Y:S01]  /*05c0*/  SYNCS.EXCH.64 URZ, [UR5+0x10], UR10 ;  /* 0x0000100a05ff75b2 */ /* 0x0003220008000100 */
[----:B------:R1:W1:Y:S01]  /*05d0*/  SYNCS.EXCH.64 URZ, [UR5+0x8], UR10 ;  /* 0x0000080a05ff75b2 */ /* 0x0002620008000100 */
[----:B------:R1:W1:Y:S01]  /*05e0*/  SYNCS.EXCH.64 URZ, [UR5+0x18], UR10 ;  /* 0x0000180a05ff75b2 */ /* 0x0002620008000100 */
[----:B------:R-:W-:Y:S01]  /*05f0*/  NOP ;  /* 0x0000000000007918 */ /* 0x000fe20000000000 */
.L_x_9:
[----:B------:R-:W2:Y:S01]  /*0600*/  SHFL.IDX PT, R2, R110, RZ, 0x1f ;  /* 0x00001fff6e027589 */ /* 0x000ea200000e0000 */
[----:B------:R-:W-:Y:S01]  /*0610*/  NOP ;  /* 0x0000000000007918 */ /* 0x000fe20000000000 */
[----:B--2---:R-:W-:-:S13]  /*0620*/  ISETP.NE.AND P0, PT, R2, 0x1, PT ;  /* 0x000000010200780c */ /* 0x004fda0003f05270 */
[----:B------:R-:W-:Y:S05]  /*0630*/  @P0 BRA `(.L_x_10) ;  /* 0x0000000000580947 */ /* 0x000fea0003800000 */
[----:B------:R-:W2:Y:S01]  /*0640*/  S2UR UR7, SR_CgaCtaId ;  /* 0x00000000000779c3 */ /* 0x000ea20000008800 */
[----:B------:R-:W-:Y:S01]  /*0650*/  UMOV UR9, 0x400 ;  /* 0x0000040000097882 */ /* 0x000fe20000000000 */
[----:B-1----:R-:W-:Y:S01]  /*0660*/  UMOV UR5, 0x20 ;  /* 0x0000002000057882 */ /* 0x002fe20000000000 */
[----:B------:R-:W-:Y:S01]  /*0670*/  UMOV UR4, 0x80 ;  /* 0x0000008000047882 */ /* 0x000fe20000000000 */
[----:B------:R-:W-:-:S04]  /*0680*/  UIADD3 UR10, UPT, UPT, -UR5, 0x100000, URZ ;  /* 0x00100000050a7890 */ /* 0x000fc8000fffe1ff */
[----:B------:R-:W-:Y:S02]  /*0690*/  USHF.L.U32 UR11, UR10, 0xb, URZ ;  /* 0x0000000b0a0b7899 */ /* 0x000fe400080006ff */
[----:B------:R-:W-:Y:S02]  /*06a0*/  USHF.L.U32 UR10, UR10, 0x1, URZ ;  /* 0x000000010a0a7899 */ /* 0x000fe400080006ff */
[----:B------:R-:W-:-:S04]  /*06b0*/  UIADD3 UR4, UPT, UPT, -UR4, 0x100000, URZ ;  /* 0x0010000004047890 */ /* 0x000fc8000fffe1ff */
[----:B------:R-:W-:Y:S02]  /*06c0*/  USHF.L.U32 UR5, UR4, 0xb, URZ ;  /* 0x0000000b04057899 */ /* 0x000fe400080006ff */
[----:B------:R-:W-:Y:S01]  /*06d0*/  USHF.L.U32 UR4, UR4, 0x1, URZ ;  /* 0x0000000104047899 */ /* 0x000fe200080006ff */
[----:B------:R-:W-:Y:S01]  /*06e0*/  ELECT P0, URZ, PT ;  /* 0x0000000000ff782f */ /* 0x000fe20003800000 */
[----:B--2---:R-:W-:Y:S01]  /*06f0*/  ULEA UR7, UR7, UR9, 0x18 ;  /* 0x0000000907077291 */ /* 0x004fe2000f8ec0ff */
[----:B------:R-:W1:Y:S11]  /*0700*/  FENCE.VIEW.ASYNC.S ;  /* 0x00000000000073c6 */ /* 0x000e760000000000 */
[----:B-1----:R2:W1:Y:S01]  /*0710*/  SYNCS.EXCH.64 URZ, [UR7+0x20], UR10 ;  /* 0x0000200a07ff75b2 */ /* 0x0024620008000100 */
[----:B------:R2:W1:Y:S01]  /*0720*/  SYNCS.EXCH.64 URZ, [UR7+0x40], UR4 ;  /* 0x0000400407ff75b2 */ /* 0x0004620008000100 */
[----:B------:R2:W1:Y:S01]  /*0730*/  SYNCS.EXCH.64 URZ, [UR7+0x28], UR10 ;  /* 0x0000280a07ff75b2 */ /* 0x0004620008000100 */
[----:B------:R2:W1:Y:S01]  /*0740*/  SYNCS.EXCH.64 URZ, [UR7+0x48], UR4 ;  /* 0x0000480407ff75b2 */ /* 0x0004620008000100 */
[----:B------:R2:W1:Y:S01]  /*0750*/  SYNCS.EXCH.64 URZ, [UR7+0x30], UR10 ;  /* 0x0000300a07ff75b2 */ /* 0x0004620008000100 */
[----:B------:R2:W1:Y:S01]  /*0760*/  SYNCS.EXCH.64 URZ, [UR7+0x50], UR4 ;  /* 0x0000500407ff75b2 */ /* 0x0004620008000100 */
[----:B------:R2:W1:Y:S01]  /*0770*/  SYNCS.EXCH.64 URZ, [UR7+0x38], UR10 ;  /* 0x0000380a07ff75b2 */ /* 0x0004620008000100 */
[----:B------:R2:W1:Y:S02]  /*0780*/  SYNCS.EXCH.64 URZ, [UR7+0x58], UR4 ;  /* 0x0000580407ff75b2 */ /* 0x0004640008000100 */
[----:B--2---:R-:W-:Y:S01]  /*0790*/  NOP ;  /* 0x0000000000007918 */ /* 0x004fe20000000000 */
.L_x_10:
[----:B------:R-:W2:Y:S01]  /*07a0*/  SHFL.IDX PT, R2, R110, RZ, 0x1f ;  /* 0x00001fff6e027589 */ /* 0x000ea200000e0000 */
[----:B------:R-:W-:Y:S01]  /*07b0*/  NOP ;  /* 0x0000000000007918 */ /* 0x000fe20000000000 */
[----:B--2---:R-:W-:-:S13]  /*07c0*/  ISETP.NE.AND P0, PT, R2, 0x3, PT ;  /* 0x000000030200780c */ /* 0x004fda0003f05270 */
[----:B------:R-:W-:Y:S05]  /*07d0*/  @P0 BRA `(.L_x_11) ;  /* 0x0000000000300947 */ /* 0x000fea0003800000 */
[----:B-1----:R-:W1:Y:S01]  /*07e0*/  S2UR UR5, SR_CgaCtaId ;  /* 0x00000000000579c3 */ /* 0x002e620000008800 */
        /* <DEDUP_REMOVED lines=8> */
[----:B-1----:R2:W1:Y:S01]  /*0870*/  SYNCS.EXCH.64 URZ, [UR5+0x60], UR10 ;  /* 0x0000600a05ff75b2 */ /* 0x0024620008000100 */
[----:B------:R2:W1:Y:S02]  /*0880*/  SYNCS.EXCH.64 URZ, [UR5+0x68], UR10 ;  /* 0x0000680a05ff75b2 */ /* 0x0004640008000100 */
[----:B--2---:R-:W-:Y:S01]  /*0890*/  NOP ;  /* 0x0000000000007918 */ /* 0x004fe20000000000 */
.L_x_11:
[----:B------:R-:W2:Y:S01]  /*08a0*/  SHFL.IDX PT, R2, R110, RZ, 0x1f ;  /* 0x00001fff6e027589 */ /* 0x000ea200000e0000 */
[----:B------:R-:W-:Y:S01]  /*08b0*/  NOP ;  /* 0x0000000000007918 */ /* 0x000fe20000000000 */
[----:B--2---:R-:W-:-:S13]  /*08c0*/  ISETP.NE.AND P0, PT, R2, 0x4, PT ;  /* 0x000000040200780c */ /* 0x004fda0003f05270 */
[----:B------:R-:W-:Y:S05]  /*08d0*/  @P0 BRA `(.L_x_12) ;  /* 0x00000000004c0947 */ /* 0x000fea0003800000 */
[----:B-1----:R-:W1:Y:S01]  /*08e0*/  S2UR UR5, SR_CgaCtaId ;  /* 0x00000000000579c3 */ /* 0x002e620000008800 */
[----:B------:R-:W-:Y:S01]  /*08f0*/  UMOV UR9, 0x100 ;  /* 0x0000010000097882 */ /* 0x000fe20000000000 */
[----:B------:R-:W-:Y:S01]  /*0900*/  UMOV UR7, 0x400 ;  /* 0x0000040000077882 */ /* 0x000fe20000000000 */
[----:B------:R-:W-:Y:S01]  /*0910*/  USEL UR9, UR9, 0xe0, UP2 ;  /* 0x000000e009097887 */ /* 0x000fe20009000000 */
[----:B------:R-:W-:Y:S01]  /*0920*/  UMOV UR4, 0x1 ;  /* 0x0000000100047882 */ /* 0x000fe20000000000 */
[----:B------:R-:W-:Y:S01]  /*0930*/  ELECT P0, URZ, PT ;  /* 0x0000000000ff782f */ /* 0x000fe20003800000 */
[----:B------:R-:W-:-:S04]  /*0940*/  UIADD3 UR10, UPT, UPT, -UR4, 0x100000, URZ ;  /* 0x00100000040a7890 */ /* 0x000fc8000fffe1ff */
[----:B------:R-:W-:Y:S02]  /*0950*/  USHF.L.U32 UR11, UR10, 0xb, URZ ;  /* 0x0000000b0a0b7899 */ /* 0x000fe400080006ff */
[----:B------:R-:W-:Y:S02]  /*0960*/  USHF.L.U32 UR10, UR10, 0x1, URZ ;  /* 0x000000010a0a7899 */ /* 0x000fe400080006ff */
[----:B------:R-:W-:-:S04]  /*0970*/  UIADD3 UR12, UPT, UPT, -UR9, 0x100000, URZ ;  /* 0x00100000090c7890 */ /* 0x000fc8000fffe1ff */
[----:B------:R-:W-:Y:S02]  /*0980*/  USHF.L.U32 UR13, UR12, 0xb, URZ ;  /* 0x0000000b0c0d7899 */ /* 0x000fe400080006ff */
[----:B------:R-:W-:Y:S02]  /*0990*/  USHF.L.U32 UR12, UR12, 0x1, URZ ;  /* 0x000000010c0c7899 */ /* 0x000fe400080006ff */
[----:B-1----:R-:W-:Y:S01]  /*09a0*/  ULEA UR5, UR5, UR7, 0x18 ;  /* 0x0000000705057291 */ /* 0x002fe2000f8ec0ff */
[----:B------:R-:W1:Y:S11]  /*09b0*/  FENCE.VIEW.ASYNC.S ;  /* 0x00000000000073c6 */ /* 0x000e760000000000 */
[----:B-1----:R2:W1:Y:S01]  /*09c0*/  SYNCS.EXCH.64 URZ, [UR5+0x70], UR10 ;  /* 0x0000700a05ff75b2 */ /* 0x0024620008000100 */
[----:B------:R2:W1:Y:S01]  /*09d0*/  SYNCS.EXCH.64 URZ, [UR5+0x80], UR12 ;  /* 0x0000800c05ff75b2 */ /* 0x0004620008000100 */
[----:B------:R2:W1:Y:S01]  /*09e0*/  SYNCS.EXCH.64 URZ, [UR5+0x78], UR10 ;  /* 0x0000780a05ff75b2 */ /* 0x0004620008000100 */
[----:B------:R2:W1:Y:S02]  /*09f0*/  SYNCS.EXCH.64 URZ, [UR5+0x88], UR12 ;  /* 0x0000880c05ff75b2 */ /* 0x0004640008000100 */
[----:B--2---:R-:W-:Y:S01]  /*0a00*/  NOP ;  /* 0x0000000000007918 */ /* 0x004fe20000000000 */
.L_x_12:
        /* <DEDUP_REMOVED lines=20> */
[----:B------:R2:W1:Y:S02]  /*0b50*/  SYNCS.EXCH.64 URZ, [UR7+0xa8], UR4 ;  /* 0x0000a80407ff75b2 */ /* 0x0004640008000100 */
[----:B--2---:R-:W-:Y:S01]  /*0b60*/  NOP ;  /* 0x0000000000007918 */ /* 0x004fe20000000000 */
.L_x_13:
        /* <DEDUP_REMOVED lines=18> */
.L_x_14:
[----:B-1----:R-:W1:Y:S01]  /*0c90*/  S2UR UR5, SR_CTAID.X ;  /* 0x00000000000579c3 */ /* 0x002e620000002500 */
[----:B------:R-:W-:-:S05]  /*0ca0*/  CS2R.32 R104, SR_CgaSize ;  /* 0x0000000000687805 */ /* 0x000fca0000008a00 */
[----:B------:R-:W-:-:S05]  /*0cb0*/  IMAD R104, R104, -0xa0, RZ ;  /* 0xffffff6068687824 */ /* 0x000fca00078e02ff */
[----:B------:R-:W-:-:S14]  /*0cc0*/  R2UR UR9, R104 ;  /* 0x00000000680972ca */ /* 0x000fdc00000e0000 */
[----:B------:R-:W2:Y:S01]  /*0cd0*/  LDCU UR9, c[0x0][UR9+0x2b0] ;  /* 0x00005600090977ac */ /* 0x000ea20008000800 */
[----:B------:R-:W-:Y:S01]  /*0ce0*/  NOP ;  /* 0x0000000000007918 */ /* 0x000fe20000000000 */
[----:B------:R-:W-:-:S05]  /*0cf0*/  CS2R.32 R104, SR_CgaSize ;  /* 0x0000000000687805 */ /* 0x000fca0000008a00 */
[----:B------:R-:W-:-:S05]  /*0d00*/  IMAD R104, R104, -0xa0, RZ ;  /* 0xffffff6068687824 */ /* 0x000fca00078e02ff */
[----:B------:R-:W-:-:S14]  /*0d10*/  R2UR UR7, R104 ;  /* 0x00000000680772ca */ /* 0x000fdc00000e0000 */
[----:B------:R-:W3:Y:S01]  /*0d20*/  LDCU UR7, c[0x0][UR7+0x2b4] ;  /* 0x00005680070777ac */ /* 0x000ee20008000800 */
[----:B------:R-:W4:Y:S08]  /*0d30*/  S2UR UR4, SR_CTAID.Y ;  /* 0x00000000000479c3 */ /* 0x000f300000002600 */
[----:B------:R-:W3:Y:S01]  /*0d40*/  LDC R9, c[0x0][0xb24] ;  /* 0x0002c900ff097b82 */ /* 0x000ee20000000800 */
[----:B-1----:R-:W-:-:S02]  /*0d50*/  I2FP.F32.U32 R4, UR5 ;  /* 0x0000000500047c45 */ /* 0x002fc40008201000 */
[----:B------:R-:W-:-:S05]  /*0d60*/  CS2R.32 R5, SR_CgaSize ;  /* 0x0000000000057805 */ /* 0x000fca0000008a00 */
[----:B------:R-:W-:-:S06]  /*0d70*/  IMAD R5, R5, -0xa0, RZ ;  /* 0xffffff6005057824 */ /* 0x000fcc00078e02ff */
[----:B------:R-:W1:Y:S01]  /*0d80*/  LDC R5, c[0x0][R5+0x2a0] ;  /* 0x0000a80005057b82 */ /* 0x000e620000000800 */
[----:B------:R-:W-:Y:S01]  /*0d90*/  MOV R21, UR5 ;  /* 0x0000000500157c02 */ /* 0x000fe20008000f00 */
[----:B--2---:R-:W-:Y:S01]  /*0da0*/  FMUL R4, R4, UR9 ;  /* 0x0000000904047c20 */ /* 0x004fe20008400000 */
[----:B----4-:R-:W-:Y:S02]  /*0db0*/  I2FP.F32.U32 R2, UR4 ;  /* 0x0000000400027c45 */ /* 0x010fe40008201000 */
[----:B------:R-:W-:-:S05]  /*0dc0*/  CS2R.32 R3, SR_CgaSize ;  /* 0x0000000000037805 */ /* 0x000fca0000008a00 */
[----:B------:R-:W-:-:S06]  /*0dd0*/  IMAD R3, R3, -0xa0, RZ ;  /* 0xffffff6003037824 */ /* 0x000fcc00078e02ff */
[----:B------:R-:W2:Y:S01]  /*0de0*/  LDC R3, c[0x0][R3+0x2a4] ;  /* 0x0000a90003037b82 */ /* 0x000ea20000000800 */
[----:B------:R-:W4:Y:S01]  /*0df0*/  F2I.U32.TRUNC.NTZ R104, R4 ;  /* 0x0000000400687305 */ /* 0x000f22000020f000 */
[----:B------:R-:W-:Y:S01]  /*0e00*/  MOV R20, UR4 ;  /* 0x0000000400147c02 */ /* 0x000fe20008000f00 */
[----:B---3--:R-:W-:-:S05]  /*0e10*/  FMUL R2, R2, UR7 ;  /* 0x0000000702027c20 */ /* 0x008fca0008400000 */
[----:B------:R-:W-:Y:S01]  /*0e20*/  BAR.SYNC.DEFER_BLOCKING 0x0 ;  /* 0x0000000000007b1d */ /* 0x000fe20000010000 */
[----:B------:R-:W-:-:S05]  /*0e30*/  ISETP.GE.AND P0, PT, R9, 0x1, PT ;  /* 0x000000010900780c */ /* 0x000fca0003f06270 */
[----:B------:R-:W3:Y:S02]  /*0e40*/  F2I.U32.TRUNC.NTZ R102, R2 ;  /* 0x0000000200667305 */ /* 0x000ee4000020f000 */
[----:B------:R-:W2:Y:S01]  /*0e50*/  S2UR UR36, SR_CTAID.Z ;  /* 0x00000000002479c3 */ /* 0x000ea20000002700 */
[----:B----4-:R-:W-:-:S05]  /*0e60*/  IADD3 R104, PT, PT, -R104, RZ, RZ ;  /* 0x000000ff68687210 */ /* 0x010fca0007ffe1ff */
[----:B-1----:R-:W-:Y:S01]  /*0e70*/  IMAD R104, R5, R104, UR5 ;  /* 0x0000000505687e24 */ /* 0x002fe2000f8e0268 */
[----:B---3--:R-:W-:-:S05]  /*0e80*/  IADD3 R102, PT, PT, -R102, RZ, RZ ;  /* 0x000000ff66667210 */ /* 0x008fca0007ffe1ff */
[----:B--2---:R-:W-:Y:S01]  /*0e90*/  IMAD R102, R3, R102, UR4 ;  /* 0x0000000403667e24 */ /* 0x004fe2000f8e0266 */
[----:B------:R-:W-:Y:S06]  /*0ea0*/  @!P0 BRA `(.L_x_15) ;  /* 0x0000000000b88947 */ /* 0x000fec0003800000 */
[----:B------:R-:W1:Y:S01]  /*0eb0*/  LDC.64 R4, c[0x0][0xb18] ;  /* 0x0002c600ff047b82 */ /* 0x000e620000000a00 */
[----:B------:R-:W-:-:S07]  /*0ec0*/  ISETP.NE.AND P0, PT, R9, 0x1, PT ;  /* 0x000000010900780c */ /* 0x000fce0003f05270 */
[----:B------:R-:W2:Y:S08]  /*0ed0*/  LDC R10, c[0x0][0xb0c] ;  /* 0x0002c300ff0a7b82 */ /* 0x000eb00000000800 */
[----:B------:R-:W3:Y:S08]  /*0ee0*/  LDC R11, c[0x0][0x370] ;  /* 0x0000dc00ff0b7b82 */ /* 0x000ef00000000800 */
[----:B------:R-:W4:Y:S01]  /*0ef0*/  LDC R12, c[0x0][0x374] ;  /* 0x0000dd00ff0c7b82 */ /* 0x000f220000000800 */
[----:B-1----:R-:W-:-:S07]  /*0f00*/  ISETP.NE.AND P1, PT, R4, 0x1, PT ;  /* 0x000000010400780c */ /* 0x002fce0003f25270 */
[----:B------:R-:W3:Y:S01]  /*0f10*/  LDC.64 R6, c[0x0][0xb10] ;  /* 0x0002c400ff067b82 */ /* 0x000ee20000000a00 */
[----:B--2---:R-:W-:-:S07]  /*0f20*/  ISETP.NE.AND P2, PT, R10, 0x1, PT ;  /* 0x000000010a00780c */ /* 0x004fce0003f45270 */
[----:B------:R-:W1:Y:S08]  /*0f30*/  LDC R8, c[0x0][0xb20] ;  /* 0x0002c800ff087b82 */ /* 0x000e700000000800 */
[----:B------:R-:W2:Y:S01]  /*0f40*/  LDC.64 R2, c[0x0][0xb28] ;  /* 0x0002ca00ff027b82 */ /* 0x000ea20000000a00 */
[----:B----4-:R-:W-:-:S04]  /*0f50*/  IMAD.HI.U32 R13, R12, R5, RZ ;  /* 0x000000050c0d7227 */ /* 0x010fc800078e00ff */
[----:B------:R-:W-:-:S04]  /*0f60*/  IMAD.HI.U32 R5, R20, R5, RZ ;  /* 0x0000000514057227 */ /* 0x000fc800078e00ff */
[----:B---3--:R-:W-:-:S04]  /*0f70*/  IMAD.HI.U32 R14, R11, R6, RZ ;  /* 0x000000060b0e7227 */ /* 0x008fc800078e00ff */
[C---:B------:R-:W-:Y:S01]  /*0f80*/  IMAD.HI.U32 R16, R21.reuse, R6, RZ ;  /* 0x0000000615107227 */ /* 0x040fe200078e00ff */
[-C--:B------:R-:W-:Y:S02]  /*0f90*/  @P2 SHF.R.U32.HI R11, RZ, R7.reuse, R14 ;  /* 0x00000007ff0b2219 */ /* 0x080fe4000001160e */
[-C--:B-1----:R-:W-:Y:S02]  /*0fa0*/  @P1 SHF.R.U32.HI R12, RZ, R8.reuse, R13 ;  /* 0x00000008ff0c1219 */ /* 0x082fe4000001160d */
[----:B------:R-:W-:Y:S02]  /*0fb0*/  SHF.R.U32.HI R5, RZ, R8, R5 ;  /* 0x00000008ff057219 */ /* 0x000fe40000011605 */
[----:B------:R-:W-:Y:S02]  /*0fc0*/  SHF.R.U32.HI R16, RZ, R7, R16 ;  /* 0x00000007ff107219 */ /* 0x000fe40000011610 */
[----:B------:R-:W-:Y:S01]  /*0fd0*/  SEL R5, R20, R5, !P1 ;  /* 0x0000000514057207 */ /* 0x000fe20004800000 */
[----:B--2---:R-:W-:Y:S01]  /*0fe0*/  IMAD.HI.U32 R14, R12, R2, RZ ;  /* 0x000000020c0e7227 */ /* 0x004fe200078e00ff */
[----:B------:R-:W-:-:S02]  /*0ff0*/  SEL R7, R21, R16, !P2 ;  /* 0x0000001015077207 */ /* 0x000fc40005000000 */
[----:B------:R-:W-:Y:S01]  /*1000*/  IADD3 R13, PT, PT, -R5, RZ, RZ ;  /* 0x000000ff050d7210 */ /* 0x000fe20007ffe1ff */
[----:B------:R-:W-:Y:S01]  /*1010*/  IMAD.HI.U32 R6, R11, R2, RZ ;  /* 0x000000020b067227 */ /* 0x000fe200078e00ff */
[----:B------:R-:W-:-:S03]  /*1020*/  @P0 SHF.R.U32.HI R12, RZ, R3, R14 ;  /* 0x00000003ff0c0219 */ /* 0x000fc6000001160e */
[----:B------:R-:W-:Y:S01]  /*1030*/  IMAD R13, R4, R13, R20 ;  /* 0x0000000d040d7224 */ /* 0x000fe200078e0214 */
[----:B------:R-:W-:Y:S01]  /*1040*/  @P0 SHF.R.U32.HI R11, RZ, R3, R6 ;  /* 0x00000003ff0b0219 */ /* 0x000fe20000011606 */
[----:B------:R-:W-:-:S04]  /*1050*/  IMAD R12, R12, R9, RZ ;  /* 0x000000090c0c7224 */ /* 0x000fc800078e02ff */
[----:B------:R-:W-:Y:S01]  /*1060*/  IMAD R6, R11, R9, RZ ;  /* 0x000000090b067224 */ /* 0x000fe200078e02ff */
[----:B------:R-:W-:-:S04]  /*1070*/  ISETP.GE.AND P1, PT, R5, R12, PT ;  /* 0x0000000c0500720c */ /* 0x000fc80003f26270 */
[----:B------:R-:W-:Y:S01]  /*1080*/  ISETP.GE.OR P1, PT, R7, R6, P1 ;  /* 0x000000060700720c */ /* 0x000fe20000f26670 */
[----:B------:R-:W-:-:S05]  /*1090*/  IMAD.HI.U32 R6, R5, R2, RZ ;  /* 0x0000000205067227 */ /* 0x000fca00078e00ff */
[----:B------:R-:W-:-:S04]  /*10a0*/  SHF.R.U32.HI R6, RZ, R3, R6 ;  /* 0x00000003ff067219 */ /* 0x000fc80000011606 */
[----:B------:R-:W-:-:S03]  /*10b0*/  SEL R6, R5, R6, !P0 ;  /* 0x0000000605067207 */ /* 0x000fc60004000000 */
[----:B------:R-:W-:Y:S01]  /*10c0*/  @!P1 IMAD.HI.U32 R8, R7, R2, RZ ;  /* 0x0000000207089227 */ /* 0x000fe200078e00ff */
[----:B------:R-:W-:-:S04]  /*10d0*/  IADD3 R2, PT, PT, -R6, RZ, RZ ;  /* 0x000000ff06027210 */ /* 0x000fc80007ffe1ff */
[----:B------:R-:W-:Y:S01]  /*10e0*/  @!P1 SHF.R.U32.HI R8, RZ, R3, R8 ;  /* 0x00000003ff089219 */ /* 0x000fe20000011608 */
[----:B------:R-:W-:-:S03]  /*10f0*/  IMAD R2, R9, R2, R5 ;  /* 0x0000000209027224 */ /* 0x000fc600078e0205 */
[----:B------:R-:W-:-:S05]  /*1100*/  @!P1 SEL R3, R7, R8, !P0 ;  /* 0x0000000807039207 */ /* 0x000fca0004000000 */
[--C-:B------:R-:W-:Y:S02]  /*1110*/  @!P1 IMAD.IADD R6, R6, 0x1, -R3.reuse ;  /* 0x0000000106069824 */ /* 0x100fe400078e0a03 */
[----:B------:R-:W-:Y:S01]  /*1120*/  @!P1 IMAD R3, R2, R11, R3 ;  /* 0x0000000b02039224 */ /* 0x000fe200078e0203 */
[----:B------:R-:W-:Y:S01]  /*1130*/  IADD3 R2, PT, PT, -R7, RZ, RZ ;  /* 0x000000ff07027210 */ /* 0x000fe20007ffe1ff */
[----:B------:R-:W-:Y:S02]  /*1140*/  @!P1 IMAD R5, R6, R9, R7 ;  /* 0x0000000906059224 */ /* 0x000fe400078e0207 */
[----:B------:R-:W-:Y:S02]  /*1150*/  @!P1 IMAD.MOV.U32 R7, RZ, RZ, R3 ;  /* 0x000000ffff079224 */ /* 0x000fe400078e0003 */
[----:B------:R-:W-:Y:S02]  /*1160*/  IMAD R2, R10, R2, R21 ;  /* 0x000000020a027224 */ /* 0x000fe400078e0215 */
[----:B------:R-:W-:-:S02]  /*1170*/  IMAD R20, R5, R4, R13 ;  /* 0x0000000405147224 */ /* 0x000fc400078e020d */
[----:B------:R-:W-:Y:S02]  /*1180*/  IMAD R21, R7, R10, R2 ;  /* 0x0000000a07157224 */ /* 0x000fe400078e0202 */
.L_x_15:
[----:B------:R-:W1:Y:S01]  /*1190*/  LDCU UR4, c[0x0][0xb30] ;  /* 0x00016600ff0477ac */ /* 0x000e620008000800 */
[----:B------:R-:W2:Y:S08]  /*11a0*/  S2UR UR37, SR_CgaCtaId ;  /* 0x00000000002579c3 */ /* 0x000eb00000008800 */
[----:B------:R-:W3:Y:S01]  /*11b0*/  LDC R40, c[0x0][0xb24] ;  /* 0x0002c900ff287b82 */ /* 0x000ee20000000800 */
[----:B-1----:R-:W-:-:S09]  /*11c0*/  UISETP.NE.AND UP1, UPT, UR4, 0x1, UPT ;  /* 0x000000010400788c */ /* 0x002fd2000bf25270 */
[----:B--2---:R-:W-:Y:S05]  /*11d0*/  BRA.U UP1, `(.L_x_16) ;  /* 0x0000000101407547 */ /* 0x004fea000b800000 */
[----:B------:R-:W1:Y:S08]  /*11e0*/  LDC.64 R4, c[0x0][0xb10] ;  /* 0x0002c400ff047b82 */ /* 0x000e700000000a00 */
[----:B------:R-:W2:Y:S08]  /*11f0*/  LDC.64 R2, c[0x0][0xb18] ;  /* 0x0002c600ff027b82 */ /* 0x000eb00000000a00 */
[----:B------:R-:W4:Y:S08]  /*1200*/  LDC R6, c[0x0][0xb20] ;  /* 0x0002c800ff067b82 */ /* 0x000f300000000800 */
[----:B------:R-:W3:Y:S01]  /*1210*/  LDC R8, c[0x0][0xb0c] ;  /* 0x0002c300ff087b82 */ /* 0x000ee20000000800 */
[----:B-1----:R-:W-:-:S05]  /*1220*/  IMAD.HI.U32 R4, R21, R4, RZ ;  /* 0x0000000415047227 */ /* 0x002fca00078e00ff */
[----:B------:R-:W-:Y:S01]  /*1230*/  SHF.R.U32.HI R4, RZ, R5, R4 ;  /* 0x00000005ff047219 */ /* 0x000fe20000011604 */
[----:B--2---:R-:W-:Y:S01]  /*1240*/  IMAD.HI.U32 R3, R20, R3, RZ ;  /* 0x0000000314037227 */ /* 0x004fe200078e00ff */
[----:B------:R-:W-:-:S04]  /*1250*/  ISETP.NE.AND P0, PT, R2, 0x1, PT ;  /* 0x000000010200780c */ /* 0x000fc80003f05270 */
[----:B----4-:R-:W-:-:S04]  /*1260*/  SHF.R.U32.HI R3, RZ, R6, R3 ;  /* 0x00000006ff037219 */ /* 0x010fc80000011603 */
[----:B------:R-:W-:Y:S02]  /*1270*/  SEL R3, R20, R3, !P0 ;  /* 0x0000000314037207 */ /* 0x000fe40004000000 */
[----:B---3--:R-:W-:-:S04]  /*1280*/  ISETP.NE.AND P1, PT, R8, 0x1, PT ;  /* 0x000000010800780c */ /* 0x008fc80003f25270 */
[----:B------:R-:W-:-:S05]  /*1290*/  SEL R4, R21, R4, !P1 ;  /* 0x0000000415047207 */ /* 0x000fca0004800000 */
[----:B------:R-:W-:Y:S02]  /*12a0*/  IMAD.IADD R5, R3, 0x1, -R4 ;  /* 0x0000000103057824 */ /* 0x000fe400078e0a04 */
[----:B------:R-:W-:Y:S02]  /*12b0*/  IMAD.IADD R3, R4, 0x1, -R3 ;  /* 0x0000000104037824 */ /* 0x000fe400078e0a03 */
[----:B------:R-:W-:Y:S02]  /*12c0*/  IMAD R21, R5, R8, R21 ;  /* 0x0000000805157224 */ /* 0x000fe400078e0215 */
[----:B------:R-:W-:-:S07]  /*12d0*/  IMAD R20, R3, R2, R20 ;  /* 0x0000000203147224 */ /* 0x000fce00078e0214 */
.L_x_16:
[----:B------:R-:W-:Y:S01]  /*12e0*/  BAR.SYNC.DEFER_BLOCKING 0x0 ;  /* 0x0000000000007b1d */ /* 0x000fe20000010000 */
[----:B------:R-:W-:Y:S01]  /*12f0*/  UISETP.NE.AND UP1, UPT, UR8, 0x2, UPT ;  /* 0x000000020800788c */ /* 0x000fe2000bf25270 */
[----:B------:R-:W-:Y:S02]  /*1300*/  ISETP.NE.OR P5, PT, R0, 0x2, !P5 ;  /* 0x000000020000780c */ /* 0x000fe40006fa5670 */
[----:B------:R-:W-:-:S06]  /*1310*/  LOP3.LUT R2, R117, 0x1f, RZ, 0xc0, !PT ;  /* 0x0000001f75027812 */ /* 0x000fcc00078ec0ff */
[----:B------:R-:W-:Y:S05]  /*1320*/  BRA.U UP1, `(.L_x_17) ;  /* 0x0000001101187547 */ /* 0x000fea000b800000 */
[----:B------:R-:W1:Y:S01]  /*1330*/  LDCU UR13, c[0x0][0x38c] ;  /* 0x00007180ff0d77ac */ /* 0x000e620008000800 */
[----:B------:R-:W2:Y:S01]  /*1340*/  LDC R9, c[0x0][0x370] ;  /* 0x0000dc00ff097b82 */ /* 0x000ea20000000800 */
[----:B------:R-:W-:Y:S01]  /*1350*/  PLOP3.LUT P1, PT, PT, PT, UP2, 0x80, 0x8 ;  /* 0x000000000008781c */ /* 0x000fe20003f2f028 */
[----:B------:R-:W-:Y:S01]  /*1360*/  HFMA2 R12, -RZ, RZ, 0, 0 ;  /* 0x00000000ff0c7431 */ /* 0x000fe200000001ff */
[----:B------:R-:W-:Y:S01]  /*1370*/  ISETP.EQ.OR P4, PT, R2, RZ, P5 ;  /* 0x000000ff0200720c */ /* 0x000fe20002f82670 */
[----:B------:R-:W-:Y:S01]  /*1380*/  IMAD.MOV.U32 R15, RZ, RZ, 0x1 ;  /* 0x00000001ff0f7424 */ /* 0x000fe200078e00ff */
[----:B------:R-:W-:Y:S01]  /*1390*/  PLOP3.LUT P1, PT, P1, PT, PT, 0x8, 0x80 ;  /* 0x000000000080781c */ /* 0x000fe20000f2e170 */
[----:B------:R-:W-:Y:S01]  /*13a0*/  IMAD.MOV.U32 R14, RZ, RZ, RZ ;  /* 0x000000ffff0e7224 */ /* 0x000fe200078e00ff */
[----:B------:R-:W-:Y:S01]  /*13b0*/  MOV R8, 0x1 ;  /* 0x0000000100087802 */ /* 0x000fe20000000f00 */
[----:B------:R-:W4:Y:S01]  /*13c0*/  LDC R0, c[0x0][0x374] ;  /* 0x0000dd00ff007b82 */ /* 0x000f220000000800 */
[----:B------:R-:W-:Y:S01]  /*13d0*/  IMAD.MOV.U32 R10, RZ, RZ, RZ ;  /* 0x000000ffff0a7224 */ /* 0x000fe200078e00ff */
[----:B------:R-:W2:Y:S01]  /*13e0*/  LDCU.64 UR22, c[0x0][0x348] ;  /* 0x00006900ff1677ac */ /* 0x000ea20008000a00 */
[----:B------:R-:W-:Y:S01]  /*13f0*/  UMOV UR6, URZ ;  /* 0x000000ff00067c82 */ /* 0x000fe20008000000 */
[----:B-1----:R-:W-:-:S04]  /*1400*/  UIADD3 UR5, UPT, UPT, UR13, 0x1f, URZ ;  /* 0x0000001f0d057890 */ /* 0x002fc8000fffe0ff */
[----:B------:R-:W-:-:S04]  /*1410*/  USHF.R.S32.HI UR4, URZ, 0x1f, UR5 ;  /* 0x0000001fff047899 */ /* 0x000fc80008011405 */
[----:B------:R-:W-:-:S04]  /*1420*/  ULEA.HI UR4, UR4, UR5, URZ, 0x5 ;  /* 0x0000000504047291 */ /* 0x000fc8000f8f28ff */
[----:B------:R-:W-:Y:S02]  /*1430*/  USHF.R.S32.HI UR15, URZ, 0x5, UR4 ;  /* 0x00000005ff0f7899 */ /* 0x000fe40008011404 */
[----:B------:R-:W-:Y:S02]  /*1440*/  UIADD3 UR4, UPT, UPT, UR13, -0x1, URZ ;  /* 0xffffffff0d047890 */ /* 0x000fe4000fffe0ff */
[----:B------:R-:W-:Y:S02]  /*1450*/  UISETP.LT.U32.AND UP0, UPT, UR15, 0x2, UPT ;  /* 0x000000020f00788c */ /* 0x000fe4000bf01070 */
[----:B------:R-:W-:Y:S02]  /*1460*/  UISETP.GE.U32.AND UP1, UPT, UR4, -0x3f, UPT ;  /* 0xffffffc10400788c */ /* 0x000fe4000bf26070 */
[----:B------:R-:W-:Y:S02]  /*1470*/  USEL UR14, UR15, 0x2, UP0 ;  /* 0x000000020f0e7887 */ /* 0x000fe40008000000 */
[----:B------:R-:W-:-:S02]  /*1480*/  UIADD3 UR13, UPT, UPT, UR13, 0x3e, URZ ;  /* 0x0000003e0d0d7890 */ /* 0x000fc4000fffe0ff */
[----:B------:R-:W-:Y:S02]  /*1490*/  UIADD3 UR5, UPT, UPT, UR14, -0x1, URZ ;  /* 0xffffffff0e057890 */ /* 0x000fe4000fffe0ff */
[----:B------:R-:W-:-:S03]  /*14a0*/  UIADD3 UR7, UPT, UPT, UR15, -UR14, URZ ;  /* 0x8000000e0f077290 */ /* 0x000fc6000fffe0ff */
[----:B------:R-:W-:-:S04]  /*14b0*/  @UP1 UIADD3 UR5, UPT, UPT, UR14, URZ, URZ ;  /* 0x000000ff0e051290 */ /* 0x000fc8000fffe0ff */
[----:B--2---:R-:W-:-:S12]  /*14c0*/  UIADD3 UR5, UPT, UPT, UR5, 0x1, URZ ;  /* 0x0000000105057890 */ /* 0x004fd8000fffe0ff */
.L_x_35:
[----:B------:R-:W-:Y:S01]  /*14d0*/  UISETP.NE.AND UP0, UPT, UR37, URZ, UPT ;  /* 0x000000ff2500728c */ /* 0x000fe2000bf05270 */
[----:B------:R-:W1:Y:S08]  /*14e0*/  S2UR UR37, SR_CgaCtaId ;  /* 0x00000000002579c3 */ /* 0x000e700000008800 */
[----:B------:R-:W-:Y:S05]  /*14f0*/  BRA.U UP0, `(.L_x_18) ;  /* 0x0000000100347547 */ /* 0x000fea000b800000 */
[----:B------:R-:W2:Y:S01]  /*1500*/  S2R R2, SR_CgaCtaId ;  /* 0x0000000000027919 */ /* 0x000ea20000008800 */
[----:B------:R-:W-:-:S04]  /*1510*/  MOV R3, 0x400 ;  /* 0x0000040000037802 */ /* 0x000fc80000000f00 */
[----:B--2---:R-:W-:Y:S02]  /*1520*/  LEA R3, R2, R3, 0x18 ;  /* 0x0000000302037211 */ /* 0x004fe400078ec0ff */
[----:B------:R-:W-:-:S03]  /*1530*/  SHF.L.U32 R2, R8, 0x1f, RZ ;  /* 0x0000001f08027819 */ /* 0x000fc600000006ff */
[----:B------:R-:W-:-:S04]  /*1540*/  IMAD R3, R10, 0x8, R3 ;  /* 0x000000080a037824 */ /* 0x000fc800078e0203 */
[----:B------:R-:W2:Y:S02]  /*1550*/  SYNCS.PHASECHK.TRANS64.TRYWAIT P0, [R3+URZ+0xc0], R2 ;  /* 0x0000c002030075a7 */ /* 0x000ea400080011ff */
[----:B--2---:R-:W-:Y:S05]  /*1560*/  @!P0 BRA `(.L_x_19) ;  /* 0x000000bc00448947 */ /* 0x004fea0003800000 */
.L_x_163:
[----:B------:R-:W-:Y:S01]  /*1570*/  VIADD R10, R10, 0x1 ;  /* 0x000000010a0a7836 */ /* 0x000fe20000000000 */
[----:B------:R2:W-:Y:S04]  /*1580*/  SYNCS.ARRIVE.TRANS64.A1T0 RZ, [R3+URZ+0xb0], RZ ;  /* 0x0000b0ff03ff79a7 */ /* 0x0005e800081000ff */
[----:B------:R-:W-:-:S04]  /*1590*/  ISETP.NE.AND P0, PT, R10, 0x2, PT ;  /* 0x000000020a00780c */ /* 0x000fc80003f05270 */
[----:B------:R-:W-:Y:S02]  /*15a0*/  SEL R10, R10, RZ, P0 ;  /* 0x000000ff0a0a7207 */ /* 0x000fe40000000000 */
[----:B--2---:R-:W-:-:S04]  /*15b0*/  SEL R3, RZ, 0x1, P0 ;  /* 0x00000001ff037807 */ /* 0x004fc80000000000 */
[----:B------:R-:W-:-:S07]  /*15c0*/  LOP3.LUT R8, R8, R3, RZ, 0x3c, !PT ;  /* 0x0000000308087212 */ /* 0x000fce00078e3cff */
.L_x_18:
[----:B------:R-:W-:Y:S01]  /*15d0*/  UMOV UR4, 0x400 ;  /* 0x0000040000047882 */ /* 0x000fe20000000000 */
[----:B------:R-:W-:Y:S01]  /*15e0*/  SHF.L.U32 R2, R15, 0x1f, RZ ;  /* 0x0000001f0f027819 */ /* 0x000fe200000006ff */
[----:B-1----:R-:W-:Y:S01]  /*15f0*/  ULEA UR4, UR37, UR4, 0x18 ;  /* 0x0000000425047291 */ /* 0x002fe2000f8ec0ff */
[----:B------:R-:W-:Y:S01]  /*1600*/  R2UR UR35, R21 ;  /* 0x00000000152372ca */ /* 0x000fe200000e0000 */
[----:B------:R-:W-:Y:S01]  /*1610*/  UISETP.GE.U32.AND UP0, UPT, UR13, 0x3f, UPT ;  /* 0x0000003f0d00788c */ /* 0x000fe2000bf06070 */
[----:B------:R-:W-:Y:S01]  /*1620*/  R2UR UR11, R20 ;  /* 0x00000000140b72ca */ /* 0x000fe200000e0000 */
[----:B------:R-:W-:Y:S01]  /*1630*/  ULEA UR8, UR6, UR4, 0x3 ;  /* 0x0000000406087291 */ /* 0x000fe2000f8e18ff */
[----:B------:R-:W-:-:S08]  /*1640*/  UMOV UR24, URZ ;  /* 0x000000ff00187c82 */ /* 0x000fd00008000000 */
[----:B------:R1:W2:Y:S01]  /*1650*/  SYNCS.PHASECHK.TRANS64.TRYWAIT P0, [UR8+0x10], R2 ;  /* 0x00001002ff0075a7 */ /* 0x0002a20008001108 */
[----:B------:R-:W-:Y:S02]  /*1660*/  USHF.L.U32 UR35, UR35, 0x7, URZ ;  /* 0x0000000723237899 */ /* 0x000fe400080006ff */
[----:B------:R-:W-:Y:S01]  /*1670*/  USHF.L.U32 UR11, UR11, 0x8, URZ ;  /* 0x000000080b0b7899 */ /* 0x000fe200080006ff */
[----:B------:R-:W-:Y:S11]  /*1680*/  BRA.U !UP0, `(.L_x_20) ;  /* 0x0000000108a87547 */ /* 0x000ff6000b800000 */
[----:B------:R-:W-:Y:S01]  /*1690*/  UMOV UR16, URZ ;  /* 0x000000ff00107c82 */ /* 0x000fe20008000000 */
[----:B------:R-:W-:-:S05]  /*16a0*/  UMOV UR17, UR6 ;  /* 0x0000000600117c82 */ /* 0x000fca0008000000 */
.L_x_25:
[----:B-1----:R-:W-:Y:S01]  /*16b0*/  ULEA UR33, UR17, UR4, 0x3 ;  /* 0x0000000411217291 */ /* 0x002fe2000f8e18ff */
[----:B--2---:R-:W-:Y:S01]  /*16c0*/  @!P5 MOV R3, 0xc000 ;  /* 0x0000c0000003d802 */ /* 0x004fe20000000f00 */
[----:B--2---:R-:W-:Y:S10]  /*16d0*/  @P0 BRA `(.L_x_21) ;  /* 0x00000000000c0947 */ /* 0x004ff40003800000 */
[----:B------:R-:W-:-:S04]  /*16e0*/  SHF.L.U32 R5, R15, 0x1f, RZ ;  /* 0x0000001f0f057819 */ /* 0x000fc800000006ff */
[----:B------:R-:W2:Y:S02]  /*16f0*/  SYNCS.PHASECHK.TRANS64.TRYWAIT P0, [UR33+0x10], R5 ;  /* 0x00001005ff0075a7 */ /* 0x000ea40008001121 */
[----:B--2---:R-:W-:Y:S05]  /*1700*/  @!P0 BRA `(.L_x_22) ;  /* 0x000000b800f08947 */ /* 0x004fea0003800000 */
.L_x_21:
[----:B------:R2:W-:Y:S01]  /*1710*/  @!P5 SYNCS.ARRIVE.TRANS64 RZ, [UR33], R3 ;  /* 0x00000003ffffd9a7 */ /* 0x0005e20008000021 */
[----:B------:R-:W-:Y:S04]  /*1720*/  BSSY.RECONVERGENT B0, `(.L_x_23) ;  /* 0x0000003000007945 */ /* 0x000fe80003800200 */
[----:B------:R-:W-:Y:S05]  /*1730*/  @P4 BRA `(.L_x_24) ;  /* 0x0000000000044947 */ /* 0x000fea0003800000 */
[----:B------:R-:W-:Y:S05]  /*1740*/  BPT.TRAP 0x1 ;  /* 0x000000040000795c */ /* 0x000fea0000300000 */
.L_x_24:
[----:B------:R-:W-:Y:S05]  /*1750*/  BSYNC.RECONVERGENT B0 ;  /* 0x0000000000007941 */ /* 0x000fea0003800200 */
.L_x_23:
[----:B------:R-:W-:Y:S02]  /*1760*/  UIADD3 UR6, UPT, UPT, UR17, 0x1, URZ ;  /* 0x0000000111067890 */ /* 0x000fe4000fffe0ff */
[----:B------:R-:W-:Y:S02]  /*1770*/  ULEA UR32, UR17, UR4, 0xe ;  /* 0x0000000411207291 */ /* 0x000fe4000f8e70ff */
[----:B------:R-:W-:Y:S02]  /*1780*/  UISETP.NE.AND UP0, UPT, UR6, 0x2, UPT ;  /* 0x000000020600788c */ /* 0x000fe4000bf05270 */
[----:B------:R-:W-:Y:S02]  /*1790*/  UIADD3 UR26, UP1, UPT, UR22, 0x80, URZ ;  /* 0x00000080161a7890 */ /* 0x000fe4000ff3e0ff */
[----:B------:R-:W-:Y:S02]  /*17a0*/  USEL UR9, URZ, 0x1, UP0 ;  /* 0x00000001ff097887 */ /* 0x000fe40008000000 */
[----:B------:R-:W-:-:S02]  /*17b0*/  USEL UR6, UR6, URZ, UP0 ;  /* 0x000000ff06067287 */ /* 0x000fc40008000000 */
[----:B------:R-:W-:Y:S02]  /*17c0*/  UIADD3 UR20, UP0, UPT, UR22, 0x180, URZ ;  /* 0x0000018016147890 */ /* 0x000fe4000ff1e0ff */
[----:B------:R-:W-:Y:S01]  /*17d0*/  ULEA UR8, UR6, UR4, 0x3 ;  /* 0x0000000406087291 */ /* 0x000fe2000f8e18ff */
[----:B------:R-:W-:Y:S01]  /*17e0*/  LOP3.LUT R15, R15, UR9, RZ, 0x3c, !PT ;  /* 0x000000090f0f7c12 */ /* 0x000fe2000f8e3cff */
[----:B------:R-:W-:Y:S02]  /*17f0*/  USHF.L.U32 UR34, UR16, 0x5, URZ ;  /* 0x0000000510227899 */ /* 0x000fe400080006ff */
[----:B------:R-:W-:Y:S01]  /*1800*/  UIADD3.X UR27, UPT, UPT, URZ, UR23, URZ, UP1, !UPT ;  /* 0x00000017ff1b7290 */ /* 0x000fe20008ffe4ff */
[----:B-1----:R-:W-:Y:S01]  /*1810*/  SHF.L.U32 R2, R15, 0x1f, RZ ;  /* 0x0000001f0f027819 */ /* 0x002fe200000006ff */
[----:B------:R-:W-:Y:S02]  /*1820*/  UIADD3 UR32, UPT, UPT, UR32, 0x10800, URZ ;  /* 0x0001080020207890 */ /* 0x000fe4000fffe0ff */
[----:B------:R-:W-:Y:S01]  /*1830*/  UIADD3.X UR21, UPT, UPT, URZ, UR23, URZ, UP0, !UPT ;  /* 0x00000017ff157290 */ /* 0x000fe200087fe4ff */
[----:B------:R1:W1:Y:S01]  /*1840*/  SYNCS.PHASECHK.TRANS64.TRYWAIT P0, [UR8+0x10], R2 ;  /* 0x00001002ff0075a7 */ /* 0x0002620008001108 */
[----:B------:R-:W-:Y:S01]  /*1850*/  ULEA UR8, UR17, UR4, 0xf ;  /* 0x0000000411087291 */ /* 0x000fe2000f8e78ff */
[----:B------:R-:W-:Y:S01]  /*1860*/  UMOV UR18, 0x0 ;  /* 0x0000000000127882 */ /* 0x000fe20000000000 */
[----:B------:R-:W-:-:S02]  /*1870*/  UMOV UR19, 0x10000000 ;  /* 0x1000000000137882 */ /* 0x000fc40000000000 */
[----:B------:R-:W-:Y:S01]  /*1880*/  UIADD3 UR8, UPT, UPT, UR8, 0x18800, URZ ;  /* 0x0001880008087890 */ /* 0x000fe2000fffe0ff */
[----:B------:R1:W-:Y:S01]  /*1890*/  UTMALDG.3D [UR32], [UR26], desc[UR18] ;  /* 0x000012201a0075b4 */ /* 0x0003e20008011000 */
[----:B------:R-:W-:Y:S01]  /*18a0*/  UMOV UR12, UR36 ;  /* 0x00000024000c7c82 */ /* 0x000fe20008000000 */
[----:B------:R-:W-:Y:S01]  /*18b0*/  UMOV UR9, UR33 ;  /* 0x0000002100097c82 */ /* 0x000fe20008000000 */
[----:B------:R-:W-:Y:S01]  /*18c0*/  UMOV UR10, UR34 ;  /* 0x00000022000a7c82 */ /* 0x000fe20008000000 */
[----:B------:R-:W-:Y:S01]  /*18d0*/  UIADD3 UR16, UPT, UPT, UR16, 0x1, URZ ;  /* 0x0000000110107890 */ /* 0x000fe2000fffe0ff */
[----:B------:R-:W-:Y:S01]  /*18e0*/  UMOV UR24, UR5 ;  /* 0x0000000500187c82 */ /* 0x000fe20008000000 */
[----:B------:R-:W-:Y:S02]  /*18f0*/  UMOV UR17, UR6 ;  /* 0x0000000600117c82 */ /* 0x000fe40008000000 */
[----:B------:R1:W-:Y:S01]  /*1900*/  UTMALDG.3D [UR8], [UR20], desc[UR18] ;  /* 0x00001208140075b4 */ /* 0x0003e20008011000 */
[----:B------:R-:W-:-:S09]  /*1910*/  UISETP.NE.AND UP0, UPT, UR16, UR5, UPT ;  /* 0x000000051000728c */ /* 0x000fd2000bf05270 */
[----:B------:R-:W-:Y:S05]  /*1920*/  BRA.U UP0, `(.L_x_25) ;  /* 0xfffffffd00607547 */ /* 0x000fea000b83ffff */
.L_x_20:
[----:B-1----:R-:W-:Y:S01]  /*1930*/  ULEA UR8, UR6, UR4, 0x3 ;  /* 0x0000000406087291 */ /* 0x002fe2000f8e18ff */
[----:B------:R-:W-:Y:S01]  /*1940*/  SHF.L.U32 R2, R15, 0x1f, RZ ;  /* 0x0000001f0f027819 */ /* 0x000fe200000006ff */
[----:B------:R-:W-:Y:S01]  /*1950*/  @!P1 SYNCS.ARRIVE.TRANS64.A1T0 RZ, [UR4+0x68], RZ ;  /* 0x000068ffffff99a7 */ /* 0x000fe20008100004 */
[----:B------:R-:W-:-:S06]  /*1960*/  UISETP.GT.AND UP0, UPT, UR15, UR14, UPT ;  /* 0x0000000e0f00728c */ /* 0x000fcc000bf04270 */
[----:B--2---:R1:W2:Y:S03]  /*1970*/  SYNCS.PHASECHK.TRANS64.TRYWAIT P0, [UR8+0x10], R2 ;  /* 0x00001002ff0075a7 */ /* 0x0042a60008001108 */
[----:B------:R-:W-:Y:S05]  /*1980*/  BRA.U !UP0, `(.L_x_26) ;  /* 0x0000000108ac7547 */ /* 0x000fea000b800000 */
[----:B------:R-:W-:Y:S01]  /*1990*/  UIADD3 UR21, UPT, UPT, UR7, UR24, URZ ;  /* 0x0000001807157290 */ /* 0x000fe2000fffe0ff */
[----:B------:R-:W-:-:S11]  /*19a0*/  UMOV UR25, UR6 ;  /* 0x0000000600197c82 */ /* 0x000fd60008000000 */
.L_x_31:
[----:B-1----:R-:W-:Y:S01]  /*19b0*/  ULEA UR17, UR25, UR4, 0x3 ;  /* 0x0000000419117291 */ /* 0x002fe2000f8e18ff */
[----:B--2---:R-:W-:Y:S01]  /*19c0*/  @!P5 MOV R3, 0xc000 ;  /* 0x0000c0000003d802 */ /* 0x004fe20000000f00 */
[----:B--2---:R-:W-:Y:S10]  /*19d0*/  @P0 BRA `(.L_x_27) ;  /* 0x00000000000c0947 */ /* 0x004ff40003800000 */
[----:B------:R-:W-:-:S04]  /*19e0*/  SHF.L.U32 R5, R15, 0x1f, RZ ;  /* 0x0000001f0f057819 */ /* 0x000fc800000006ff */
[----:B------:R-:W2:Y:S02]  /*19f0*/  SYNCS.PHASECHK.TRANS64.TRYWAIT P0, [UR17+0x10], R5 ;  /* 0x00001005ff0075a7 */ /* 0x000ea40008001111 */
[----:B--2---:R-:W-:Y:S05]  /*1a00*/  @!P0 BRA `(.L_x_28) ;  /* 0x000000b800488947 */ /* 0x004fea0003800000 */
.L_x_27:
[----:B------:R2:W-:Y:S01]  /*1a10*/  @!P5 SYNCS.ARRIVE.TRANS64 RZ, [UR17], R3 ;  /* 0x00000003ffffd9a7 */ /* 0x0005e20008000011 */
[----:B------:R-:W-:Y:S04]  /*1a20*/  BSSY.RECONVERGENT B0, `(.L_x_29) ;  /* 0x0000003000007945 */ /* 0x000fe80003800200 */
[----:B------:R-:W-:Y:S05]  /*1a30*/  @P4 BRA `(.L_x_30) ;  /* 0x0000000000044947 */ /* 0x000fea0003800000 */
[----:B------:R-:W-:Y:S05]  /*1a40*/  BPT.TRAP 0x1 ;  /* 0x000000040000795c */ /* 0x000fea0000300000 */
.L_x_30:
[----:B------:R-:W-:Y:S05]  /*1a50*/  BSYNC.RECONVERGENT B0 ;  /* 0x0000000000007941 */ /* 0x000fea0003800200 */
.L_x_29:
        /* <DEDUP_REMOVED lines=10> */
[----:B------:R-:W-:Y:S01]  /*1b00*/  UIADD3 UR16, UPT, UPT, UR16, 0x10800, URZ ;  /* 0x0001080010107890 */ /* 0x000fe2000fffe0ff */
[----:B-1----:R-:W-:Y:S01]  /*1b10*/  SHF.L.U32 R2, R15, 0x1f, RZ ;  /* 0x0000001f0f027819 */ /* 0x002fe200000006ff */
[----:B------:R-:W-:Y:S02]  /*1b20*/  UIADD3.X UR31, UPT, UPT, URZ, UR23, URZ, UP1, !UPT ;  /* 0x00000017ff1f7290 */ /* 0x000fe40008ffe4ff */
[----:B------:R-:W-:Y:S01]  /*1b30*/  UIADD3.X UR29, UPT, UPT, URZ, UR23, URZ, UP0, !UPT ;  /* 0x00000017ff1d7290 */ /* 0x000fe200087fe4ff */
[----:B------:R1:W1:Y:S01]  /*1b40*/  SYNCS.PHASECHK.TRANS64.TRYWAIT P0, [UR8+0x10], R2 ;  /* 0x00001002ff0075a7 */ /* 0x0002620008001108 */
[----:B------:R-:W-:Y:S01]  /*1b50*/  ULEA UR8, UR25, UR4, 0xf ;  /* 0x0000000419087291 */ /* 0x000fe2000f8e78ff */
[----:B------:R-:W-:Y:S01]  /*1b60*/  UMOV UR26, 0x0 ;  /* 0x00000000001a7882 */ /* 0x000fe20000000000 */
[----:B------:R-:W-:-:S02]  /*1b70*/  UMOV UR27, 0x10000000 ;  /* 0x10000000001b7882 */ /* 0x000fc40000000000 */
[----:B------:R-:W-:Y:S01]  /*1b80*/  UIADD3 UR8, UPT, UPT, UR8, 0x18800, URZ ;  /* 0x0001880008087890 */ /* 0x000fe2000fffe0ff */
[----:B------:R-:W-:Y:S01]  /*1b90*/  UMOV UR19, UR35 ;  /* 0x0000002300137c82 */ /* 0x000fe20008000000 */
[----:B------:R-:W-:Y:S01]  /*1ba0*/  UMOV UR20, UR36 ;  /* 0x0000002400147c82 */ /* 0x000fe20008000000 */
[----:B------:R-:W-:Y:S01]  /*1bb0*/  UMOV UR12, UR36 ;  /* 0x00000024000c7c82 */ /* 0x000fe20008000000 */
[----:B------:R-:W-:Y:S01]  /*1bc0*/  UMOV UR9, UR17 ;  /* 0x0000001100097c82 */ /* 0x000fe20008000000 */
[----:B------:R-:W-:Y:S01]  /*1bd0*/  UMOV UR10, UR18 ;  /* 0x00000012000a7c82 */ /* 0x000fe20008000000 */
[----:B------:R1:W-:Y:S01]  /*1be0*/  UTMALDG.3D [UR16], [UR30], desc[UR26] ;  /* 0x00001a101e0075b4 */ /* 0x0003e20008011000 */
[----:B------:R-:W-:Y:S01]  /*1bf0*/  UIADD3 UR24, UPT, UPT, UR24, 0x1, URZ ;  /* 0x0000000118187890 */ /* 0x000fe2000fffe0ff */
[----:B------:R-:W-:-:S03]  /*1c00*/  UMOV UR25, UR6 ;  /* 0x0000000600197c82 */ /* 0x000fc60008000000 */
[----:B------:R-:W-:Y:S01]  /*1c10*/  UISETP.NE.AND UP0, UPT, UR24, UR21, UPT ;  /* 0x000000151800728c */ /* 0x000fe2000bf05270 */
[----:B------:R1:W-:Y:S08]  /*1c20*/  UTMALDG.3D [UR8], [UR28], desc[UR26] ;  /* 0x00001a081c0075b4 */ /* 0x0003f00008011000 */
[----:B------:R-:W-:Y:S05]  /*1c30*/  BRA.U UP0, `(.L_x_31) ;  /* 0xfffffffd005c7547 */ /* 0x000fea000b83ffff */
.L_x_26:
[----:B-1----:R-:W-:Y:S01]  /*1c40*/  LEA R2, R14, UR4, 0x3 ;  /* 0x000000040e027c11 */ /* 0x002fe2000f8e18ff */
[----:B------:R-:W-:Y:S01]  /*1c50*/  NOP ;  /* 0x0000000000007918 */ /* 0x000fe20000000000 */
[----:B--2---:R-:W-:Y:S02]  /*1c60*/  SHF.L.U32 R3, R12, 0x1f, RZ ;  /* 0x0000001f0c037819 */ /* 0x004fe400000006ff */
[----:B------:R-:W-:Y:S02]  /*1c70*/  LEA R4, R14, UR4, 0x4 ;  /* 0x000000040e047c11 */ /* 0x000fe4000f8e20ff */
[----:B------:R-:W1:Y:S02]  /*1c80*/  SYNCS.PHASECHK.TRANS64.TRYWAIT P0, [R2+URZ+0x70], R3 ;  /* 0x00007003020075a7 */ /* 0x000e6400080011ff */
[----:B-1----:R-:W-:Y:S05]  /*1c90*/  @!P0 BRA `(.L_x_32) ;  /* 0x000000b400bc8947 */ /* 0x002fea0003800000 */
.L_x_166:
[----:B------:R-:W2:Y:S01]  /*1ca0*/  LDS.128 R4, [R4+0xe0] ;  /* 0x0000e00004047984 */ /* 0x000ea20000000c00 */
[----:B---3--:R-:W-:Y:S01]  /*1cb0*/  ISETP.GE.AND P0, PT, R40, 0x1, PT ;  /* 0x000000012800780c */ /* 0x008fe20003f06270 */
[----:B-1----:R-:W-:Y:S01]  /*1cc0*/  VIADD R2, R2, 0x80 ;  /* 0x0000008002027836 */ /* 0x002fe20000000000 */
[----:B------:R-:W-:Y:S01]  /*1cd0*/  @!PT LDS RZ, [RZ] ;  /* 0x00000000fffff984 */ /* 0x000fe20000000800 */
[----:B------:R-:W-:Y:S01]  /*1ce0*/  @!PT LDS RZ, [RZ] ;  /* 0x00000000fffff984 */ /* 0x000fe20000000800 */
[----:B------:R-:W-:Y:S01]  /*1cf0*/  @!PT LDS RZ, [RZ] ;  /* 0x00000000fffff984 */ /* 0x000fe20000000800 */
[----:B------:R-:W-:Y:S01]  /*1d00*/  @!PT LDS RZ, [RZ] ;  /* 0x00000000fffff984 */ /* 0x000fe20000000800 */
[----:B------:R1:W-:Y:S06]  /*1d10*/  MEMBAR.ALL.CTA ;  /* 0x0000000000007992 */ /* 0x0003ec0000008000 */
[----:B-1----:R-:W1:Y:S01]  /*1d20*/  FENCE.VIEW.ASYNC.S ;  /* 0x00000000000073c6 */ /* 0x002e620000000000 */
[----:B------:R-:W-:-:S04]  /*1d30*/  PRMT R2, RZ, 0x654, R2 ;  /* 0x00000654ff027816 */ /* 0x000fc80000000002 */
[----:B-1----:R1:W-:Y:S01]  /*1d40*/  SYNCS.ARRIVE.TRANS64.RED.A1T0 RZ, [R2+URZ], RZ ;  /* 0x000000ff02ff79a7 */ /* 0x0023e200081004ff */
[----:B--2---:R-:W-:-:S13]  /*1d50*/  LOP3.LUT P2, RZ, R6, 0x1, RZ, 0xc0, !PT ;  /* 0x0000000106ff7812 */ /* 0x004fda000784c0ff */
[----:B------:R-:W-:Y:S01]  /*1d60*/  @P2 SHF.R.U32.HI R3, RZ, 0x10, R5 ;  /* 0x00000010ff032819 */ /* 0x000fe20000011605 */
[----:B------:R-:W-:Y:S01]  /*1d70*/  VOTEU.ANY UP0, P2 ;  /* 0x0000000000ff7886 */ /* 0x000fe20001000100 */
[----:B------:R-:W-:Y:S02]  /*1d80*/  @P2 MOV R13, R4 ;  /* 0x00000004000d2202 */ /* 0x000fe40000000f00 */
[----:B------:R-:W-:Y:S02]  /*1d90*/  @P2 R2UR.BROADCAST UR8, R3 ;  /* 0x00000000030822ca */ /* 0x000fe400008e0000 */
[----:B------:R-:W-:-:S11]  /*1da0*/  @P2 LOP3.LUT R11, R5, 0xffff, RZ, 0xc0, !PT ;  /* 0x0000ffff050b2812 */ /* 0x000fd600078ec0ff */
[----:B------:R-:W-:Y:S01]  /*1db0*/  @UP0 UMOV UR36, UR8 ;  /* 0x0000000800240c82 */ /* 0x000fe20008000000 */
[----:B-1----:R-:W-:Y:S05]  /*1dc0*/  @!P0 BRA `(.L_x_33) ;  /* 0x0000000000b88947 */ /* 0x002fea0003800000 */
[----:B------:R-:W4:Y:S01]  /*1dd0*/  LDC.64 R4, c[0x0][0xb18] ;  /* 0x0002c600ff047b82 */ /* 0x000f220000000a00 */
[----:B------:R-:W-:-:S07]  /*1de0*/  ISETP.NE.AND P3, PT, R40, 0x1, PT ;  /* 0x000000012800780c */ /* 0x000fce0003f65270 */
[----:B------:R-:W1:Y:S08]  /*1df0*/  LDC.64 R6, c[0x0][0xb10] ;  /* 0x0002c400ff067b82 */ /* 0x000e700000000a00 */
[----:B------:R-:W2:Y:S08]  /*1e00*/  LDC R16, c[0x0][0xb20] ;  /* 0x0002c800ff107b82 */ /* 0x000eb00000000800 */
[----:B------:R-:W3:Y:S01]  /*1e10*/  LDC R18, c[0x0][0xb0c] ;  /* 0x0002c300ff127b82 */ /* 0x000ee20000000800 */
[----:B----4-:R-:W-:Y:S01]  /*1e20*/  IMAD.HI.U32 R17, R0, R5, RZ ;  /* 0x0000000500117227 */ /* 0x010fe200078e00ff */
[----:B------:R-:W-:-:S03]  /*1e30*/  ISETP.NE.AND P0, PT, R4, 0x1, PT ;  /* 0x000000010400780c */ /* 0x000fc60003f05270 */
[----:B------:R-:W-:-:S03]  /*1e40*/  IMAD.HI.U32 R5, R11, R5, RZ ;  /* 0x000000050b057227 */ /* 0x000fc600078e00ff */
[----:B------:R-:W4:Y:S01]  /*1e50*/  LDC.64 R2, c[0x0][0xb28] ;  /* 0x0002ca00ff027b82 */ /* 0x000f220000000a00 */
[----:B-1----:R-:W-:-:S04]  /*1e60*/  IMAD.HI.U32 R20, R9, R6, RZ ;  /* 0x0000000609147227 */ /* 0x002fc800078e00ff */
[----:B------:R-:W-:Y:S01]  /*1e70*/  IMAD.HI.U32 R22, R13, R6, RZ ;  /* 0x000000060d167227 */ /* 0x000fe200078e00ff */
[----:B------:R-:W-:Y:S02]  /*1e80*/  SHF.R.U32.HI R20, RZ, R7, R20 ;  /* 0x00000007ff147219 */ /* 0x000fe40000011614 */
[-C--:B--2---:R-:W-:Y:S02]  /*1e90*/  SHF.R.U32.HI R17, RZ, R16.reuse, R17 ;  /* 0x00000010ff117219 */ /* 0x084fe40000011611 */
[----:B------:R-:W-:Y:S02]  /*1ea0*/  SHF.R.U32.HI R16, RZ, R16, R5 ;  /* 0x00000010ff107219 */ /* 0x000fe40000011605 */
[----:B------:R-:W-:Y:S02]  /*1eb0*/  SEL R17, R0, R17, !P0 ;  /* 0x0000001100117207 */ /* 0x000fe40004000000 */
[----:B------:R-:W-:Y:S02]  /*1ec0*/  SHF.R.U32.HI R22, RZ, R7, R22 ;  /* 0x00000007ff167219 */ /* 0x000fe40000011616 */
[----:B---3--:R-:W-:-:S02]  /*1ed0*/  ISETP.NE.AND P1, PT, R18, 0x1, PT ;  /* 0x000000011200780c */ /* 0x008fc40003f25270 */
[----:B------:R-:W-:Y:S02]  /*1ee0*/  SEL R5, R11, R16, !P0 ;  /* 0x000000100b057207 */ /* 0x000fe40004000000 */
[----:B------:R-:W-:Y:S02]  /*1ef0*/  SEL R19, R9, R20, !P1 ;  /* 0x0000001409137207 */ /* 0x000fe40004800000 */
[----:B------:R-:W-:Y:S01]  /*1f00*/  SEL R7, R13, R22, !P1 ;  /* 0x000000160d077207 */ /* 0x000fe20004800000 */
[----:B----4-:R-:W-:-:S04]  /*1f10*/  IMAD.HI.U32 R20, R17, R2, RZ ;  /* 0x0000000211147227 */ /* 0x010fc800078e00ff */
[----:B------:R-:W-:Y:S01]  /*1f20*/  IMAD.HI.U32 R6, R19, R2, RZ ;  /* 0x0000000213067227 */ /* 0x000fe200078e00ff */
[----:B------:R-:W-:-:S04]  /*1f30*/  @P3 SHF.R.U32.HI R17, RZ, R3, R20 ;  /* 0x00000003ff113219 */ /* 0x000fc80000011614 */
        /* <DEDUP_REMOVED lines=8> */
[----:B------:R-:W-:-:S04]  /*1fc0*/  @!P0 IMAD.HI.U32 R16, R7, R2, RZ ;  /* 0x0000000207108227 */ /* 0x000fc800078e00ff */
[----:B------:R-:W-:Y:S01]  /*1fd0*/  IMAD.MOV R2, RZ, RZ, -R6 ;  /* 0x000000ffff027224 */ /* 0x000fe200078e0a06 */
[----:B------:R-:W-:-:S03]  /*1fe0*/  @!P0 SHF.R.U32.HI R16, RZ, R3, R16 ;  /* 0x00000003ff108219 */ /* 0x000fc60000011610 */
[----:B------:R-:W-:Y:S01]  /*1ff0*/  IMAD R2, R40, R2, R5 ;  /* 0x0000000228027224 */ /* 0x000fe200078e0205 */
[----:B------:R-:W-:Y:S02]  /*2000*/  @!P0 SEL R3, R7, R16, !P3 ;  /* 0x0000001007038207 */ /* 0x000fe40005800000 */
[----:B------:R-:W-:-:S03]  /*2010*/  IADD3 R16, PT, PT, -R5, RZ, RZ ;  /* 0x000000ff05107210 */ /* 0x000fc60007ffe1ff */
[--C-:B------:R-:W-:Y:S02]  /*2020*/  @!P0 IMAD.IADD R6, R6, 0x1, -R3.reuse ;  /* 0x0000000106068824 */ /* 0x100fe400078e0a03 */
[----:B------:R-:W-:Y:S01]  /*2030*/  @!P0 IMAD R3, R2, R19, R3 ;  /* 0x0000001302038224 */ /* 0x000fe200078e0203 */
[----:B------:R-:W-:Y:S01]  /*2040*/  IADD3 R2, PT, PT, -R7, RZ, RZ ;  /* 0x000000ff07027210 */ /* 0x000fe20007ffe1ff */
[----:B------:R-:W-:Y:S02]  /*2050*/  @!P0 IMAD R5, R40, R6, R7 ;  /* 0x0000000628058224 */ /* 0x000fe400078e0207 */
[----:B------:R-:W-:Y:S02]  /*2060*/  IMAD R11, R4, R16, R11 ;  /* 0x00000010040b7224 */ /* 0x000fe400078e020b */
[----:B------:R-:W-:Y:S02]  /*2070*/  @!P0 IMAD.MOV.U32 R7, RZ, RZ, R3 ;  /* 0x000000ffff078224 */ /* 0x000fe400078e0003 */
[----:B------:R-:W-:-:S02]  /*2080*/  IMAD R2, R18, R2, R13 ;  /* 0x0000000212027224 */ /* 0x000fc400078e020d */
[----:B------:R-:W-:Y:S02]  /*2090*/  IMAD R11, R5, R4, R11 ;  /* 0x00000004050b7224 */ /* 0x000fe400078e020b */
[----:B------:R-:W-:Y:S02]  /*20a0*/  IMAD R13, R7, R18, R2 ;  /* 0x00000012070d7224 */ /* 0x000fe400078e0202 */
.L_x_33:
[----:B------:R-:W1:Y:S02]  /*20b0*/  LDCU UR8, c[0x0][0xb30] ;  /* 0x00016600ff0877ac */ /* 0x000e640008000800 */
[----:B-1----:R-:W-:-:S09]  /*20c0*/  UISETP.NE.AND UP0, UPT, UR8, 0x1, UPT ;  /* 0x000000010800788c */ /* 0x002fd2000bf05270 */
[----:B------:R-:W-:Y:S05]  /*20d0*/  BRA.U UP0, `(.L_x_34) ;  /* 0x0000000100407547 */ /* 0x000fea000b800000 */
[----:B------:R-:W1:Y:S08]  /*20e0*/  LDC.64 R4, c[0x0][0xb10] ;  /* 0x0002c400ff047b82 */ /* 0x000e700000000a00 */
[----:B------:R-:W2:Y:S08]  /*20f0*/  LDC.64 R2, c[0x0][0xb18] ;  /* 0x0002c600ff027b82 */ /* 0x000eb00000000a00 */
[----:B------:R-:W3:Y:S08]  /*2100*/  LDC R6, c[0x0][0xb20] ;  /* 0x0002c800ff067b82 */ /* 0x000ef00000000800 */
[----:B------:R-:W4:Y:S01]  /*2110*/  LDC R16, c[0x0][0xb0c] ;  /* 0x0002c300ff107b82 */ /* 0x000f220000000800 */
[----:B-1----:R-:W-:-:S05]  /*2120*/  IMAD.HI.U32 R4, R13, R4, RZ ;  /* 0x000000040d047227 */ /* 0x002fca00078e00ff */
[----:B------:R-:W-:Y:S01]  /*2130*/  SHF.R.U32.HI R4, RZ, R5, R4 ;  /* 0x00000005ff047219 */ /* 0x000fe20000011604 */
[----:B--2---:R-:W-:Y:S01]  /*2140*/  IMAD.HI.U32 R3, R11, R3, RZ ;  /* 0x000000030b037227 */ /* 0x004fe200078e00ff */
[----:B------:R-:W-:-:S04]  /*2150*/  ISETP.NE.AND P0, PT, R2, 0x1, PT ;  /* 0x000000010200780c */ /* 0x000fc80003f05270 */
[----:B---3--:R-:W-:-:S04]  /*2160*/  SHF.R.U32.HI R6, RZ, R6, R3 ;  /* 0x00000006ff067219 */ /* 0x008fc80000011603 */
[----:B------:R-:W-:Y:S02]  /*2170*/  SEL R3, R11, R6, !P0 ;  /* 0x000000060b037207 */ /* 0x000fe40004000000 */
[----:B----4-:R-:W-:-:S04]  /*2180*/  ISETP.NE.AND P1, PT, R16, 0x1, PT ;  /* 0x000000011000780c */ /* 0x010fc80003f25270 */
[----:B------:R-:W-:-:S05]  /*2190*/  SEL R4, R13, R4, !P1 ;  /* 0x000000040d047207 */ /* 0x000fca0004800000 */
[----:B------:R-:W-:Y:S02]  /*21a0*/  IMAD.IADD R5, R3, 0x1, -R4 ;  /* 0x0000000103057824 */ /* 0x000fe400078e0a04 */
[----:B------:R-:W-:Y:S02]  /*21b0*/  IMAD.IADD R3, R4, 0x1, -R3 ;  /* 0x0000000104037824 */ /* 0x000fe400078e0a03 */
[----:B------:R-:W-:Y:S02]  /*21c0*/  IMAD R13, R5, R16, R13 ;  /* 0x00000010050d7224 */ /* 0x000fe400078e020d */
[----:B------:R-:W-:-:S07]  /*21d0*/  IMAD R11, R3, R2, R11 ;  /* 0x00000002030b7224 */ /* 0x000fce00078e020b */
.L_x_34:
[----:B------:R-:W-:Y:S01]  /*21e0*/  VIADD R14, R14, 0x1 ;  /* 0x000000010e0e7836 */ /* 0x000fe20000000000 */
[----:B------:R-:W-:Y:S01]  /*21f0*/  PLOP3.LUT P1, PT, PT, PT, PT, 0x80, 0x8 ;  /* 0x000000000008781c */ /* 0x000fe20003f2f070 */
[----:B------:R-:W-:Y:S02]  /*2200*/  IMAD.IADD R21, R13, 0x1, R104 ;  /* 0x000000010d157824 */ /* 0x000fe400078e0268 */
[----:B------:R-:W-:Y:S01]  /*2210*/  IMAD.IADD R20, R11, 0x1, R102 ;  /* 0x000000010b147824 */ /* 0x000fe200078e0266 */
[----:B------:R-:W-:-:S04]  /*2220*/  ISETP.NE.AND P0, PT, R14, 0x2, PT ;  /* 0x000000020e00780c */ /* 0x000fc80003f05270 */
[----:B------:R-:W-:Y:S02]  /*2230*/  SEL R3, RZ, 0x1, P0 ;  /* 0x00000001ff037807 */ /* 0x000fe40000000000 */
[----:B------:R-:W-:Y:S02]  /*2240*/  SEL R14, R14, RZ, P0 ;  /* 0x000000ff0e0e7207 */ /* 0x000fe40000000000 */
[----:B------:R-:W-:Y:S01]  /*2250*/  LOP3.LUT R12, R12, R3, RZ, 0x3c, !PT ;  /* 0x000000030c0c7212 */ /* 0x000fe200078e3cff */
[----:B------:R-:W-:Y:S06]  /*2260*/  @P2 BRA `(.L_x_35) ;  /* 0xfffffff000982947 */ /* 0x000fec000383ffff */
[----:B------:R-:W-:Y:S01]  /*2270*/  UIADD3 UR5, UPT, UPT, UR4, 0x10, URZ ;  /* 0x0000001004057890 */ /* 0x000fe2000fffe0ff */
[----:B------:R-:W-:-:S03]  /*2280*/  SHF.L.U32 R3, R15, 0x1f, RZ ;  /* 0x0000001f0f037819 */ /* 0x000fc600000006ff */
[----:B------:R-:W-:-:S09]  /*2290*/  ULEA UR4, UR6, UR5, 0x3 ;  /* 0x0000000506047291 */ /* 0x000fd2000f8e18ff */
[----:B------:R-:W1:Y:S02]  /*22a0*/  SYNCS.PHASECHK.TRANS64.TRYWAIT P0, [UR4], R3 ;  /* 0x00000003ff0075a7 */ /* 0x000e640008001104 */
[----:B-1----:R-:W-:Y:S05]  /*22b0*/  @!P0 BRA `(.L_x_36) ;  /* 0x000000b000488947 */ /* 0x002fea0003800000 */
.L_x_168:
[----:B------:R-:W-:-:S04]  /*22c0*/  UIADD3 UR6, UPT, UPT, UR6, 0x1, URZ ;  /* 0x0000000106067890 */ /* 0x000fc8000fffe0ff */
[----:B------:R-:W-:-:S04]  /*22d0*/  UISETP.NE.AND UP0, UPT, UR6, 0x2, UPT ;  /* 0x000000020600788c */ /* 0x000fc8000bf05270 */
[----:B------:R-:W-:Y:S02]  /*22e0*/  USEL UR4, URZ, 0x1, UP0 ;  /* 0x00000001ff047887 */ /* 0x000fe40008000000 */
[----:B------:R-:W-:-:S04]  /*22f0*/  USEL UR6, UR6, URZ, UP0 ;  /* 0x000000ff06067287 */ /* 0x000fc80008000000 */
[----:B------:R-:W-:Y:S01]  /*2300*/  ULEA UR6, UR6, UR5, 0x3 ;  /* 0x0000000506067291 */ /* 0x000fe2000f8e18ff */
[----:B-1----:R-:W-:-:S04]  /*2310*/  LOP3.LUT R3, R15, UR4, RZ, 0x3c, !PT ;  /* 0x000000040f037c12 */ /* 0x002fc8000f8e3cff */
[----:B------:R-:W-:Y:S01]  /*2320*/  SHF.L.U32 R3, R3, 0x1f, RZ ;  /* 0x0000001f03037819 */ /* 0x000fe200000006ff */
[----:B----4-:R-:W-:-:S07]  /*2330*/  IMAD.U32 R0, RZ, RZ, UR6 ;  /* 0x00000006ff007e24 */ /* 0x010fce000f8e00ff */
.L_x_37:
[----:B-1----:R1:W2:Y:S02]  /*2340*/  SYNCS.PHASECHK.TRANS64.TRYWAIT P0, [R0+URZ], R3 ;  /* 0x00000003000075a7 */ /* 0x0022a400080011ff */
[----:B--2---:R-:W-:Y:S05]  /*2350*/  @!P0 NANOSLEEP.SYNCS 0x989680 ;  /* 0x009896800000895d */ /* 0x004fea0003900000 */
[----:B------:R-:W2:Y:S02]  /*2360*/  @!P0 SYNCS.PHASECHK.TRANS64 P0, [R0+URZ], R3 ;  /* 0x00000003000085a7 */ /* 0x000ea400080010ff */
[----:B--2---:R-:W-:Y:S05]  /*2370*/  @P0 EXIT ;  /* 0x000000000000094d */ /* 0x004fea0003800000 */
[----:B------:R-:W-:Y:S05]  /*2380*/  BRA `(.L_x_37) ;  /* 0xfffffffc00ec7947 */ /* 0x000fea000383ffff */
.L_x_17:
[----:B------:R-:W-:-:S04]  /*2390*/  UISETP.NE.AND UP1, UPT, UR37, URZ, UPT ;  /* 0x000000ff2500728c */ /* 0x000fc8000bf25270 */
[----:B------:R-:W-:-:S09]  /*23a0*/  UISETP.NE.OR UP1, UPT, UR8, 0x1, UP1 ;  /* 0x000000010800788c */ /* 0x000fd20008f25670 */
[----:B------:R-:W-:Y:S05]  /*23b0*/  BRA.U UP1, `(.L_x_38) ;  /* 0x0000000501487547 */ /* 0x000fea000b800000 */
[----:B------:R-:W-:Y:S01]  /*23c0*/  ISETP.NE.AND P2, PT, R2, RZ, PT ;  /* 0x000000ff0200720c */ /* 0x000fe20003f45270 */
[----:B------:R-:W-:Y:S01]  /*23d0*/  IMAD.MOV.U32 R12, RZ, RZ, 0x1 ;  /* 0x00000001ff0c7424 */ /* 0x000fe200078e00ff */
[----:B------:R-:W-:Y:S02]  /*23e0*/  CS2R R10, SRZ ;  /* 0x00000000000a7805 */ /* 0x000fe4000001ff00 */
[----:B------:R-:W-:Y:S01]  /*23f0*/  CS2R R8, SRZ ;  /* 0x0000000000087805 */ /* 0x000fe2000001ff00 */
[----:B------:R-:W-:Y:S01]  /*2400*/  UMOV UR4, 0x400 ;  /* 0x0000040000047882 */ /* 0x000fe20000000000 */
[----:B------:R-:W-:Y:S01]  /*2410*/  UMOV UR6, URZ ;  /* 0x000000ff00067c82 */ /* 0x000fe20008000000 */
[----:B------:R-:W-:-:S12]  /*2420*/  ULEA UR37, UR37, UR4, 0x18 ;  /* 0x0000000425257291 */ /* 0x000fd8000f8ec0ff */
.L_x_42:
[----:B------:R-:W-:Y:S02]  /*2430*/  LEA R0, R8, UR37, 0x3 ;  /* 0x0000002508007c11 */ /* 0x000fe4000f8e18ff */
[----:B------:R-:W-:-:S03]  /*2440*/  SHF.L.U32 R5, R9, 0x1f, RZ ;  /* 0x0000001f09057819 */ /* 0x000fc600000006ff */
[----:B------:R-:W-:Y:S01]  /*2450*/  VIADD R4, R0, 0xc0 ;  /* 0x000000c000047836 */ /* 0x000fe20000000000 */
[----:B------:R-:W1:Y:S02]  /*2460*/  SYNCS.PHASECHK.TRANS64.TRYWAIT P0, [R0+URZ+0xb0], R5 ;  /* 0x0000b005000075a7 */ /* 0x000e6400080011ff */
[----:B-1----:R-:W-:Y:S05]  /*2470*/  @!P0 BRA `(.L_x_39) ;  /* 0x000000ac00f08947 */ /* 0x002fea0003800000 */
.L_x_169:
[----:B------:R-:W-:Y:S01]  /*2480*/  ULEA UR5, UR6, UR37, 0x3 ;  /* 0x0000002506057291 */ /* 0x000fe2000f8e18ff */
[----:B------:R-:W-:Y:S02]  /*2490*/  PRMT R4, RZ, 0x654, R4 ;  /* 0x00000654ff047816 */ /* 0x000fe40000000004 */
[----:B-1----:R-:W-:Y:S01]  /*24a0*/  SHF.L.U32 R5, R12, 0x1f, RZ ;  /* 0x0000001f0c057819 */ /* 0x002fe200000006ff */
[----:B------:R-:W-:Y:S01]  /*24b0*/  UIADD3 UR4, UPT, UPT, UR5, 0x70, URZ ;  /* 0x0000007005047890 */ /* 0x000fe2000fffe0ff */
[----:B------:R1:W-:Y:S05]  /*24c0*/  SYNCS.ARRIVE.TRANS64.RED.A1T0 RZ, [R4+URZ], RZ ;  /* 0x000000ff04ff79a7 */ /* 0x0003ea00081004ff */
[----:B------:R-:W-:Y:S01]  /*24d0*/  IMAD.U32 R7, RZ, RZ, UR4 ;  /* 0x00000004ff077e24 */ /* 0x000fe2000f8e00ff */
[----:B------:R-:W2:Y:S04]  /*24e0*/  SYNCS.PHASECHK.TRANS64.TRYWAIT P0, [UR5+0x80], R5 ;  /* 0x00008005ff0075a7 */ /* 0x000ea80008001105 */
[----:B------:R-:W-:Y:S01]  /*24f0*/  PRMT R6, R2, 0x654, R7 ;  /* 0x0000065402067816 */ /* 0x000fe20000000007 */
[----:B-1----:R-:W-:Y:S01]  /*2500*/  @!P2 IMAD.MOV.U32 R4, RZ, RZ, 0x10 ;  /* 0x00000010ff04a424 */ /* 0x002fe200078e00ff */
[----:B--2---:R-:W-:Y:S06]  /*2510*/  @!P0 BRA `(.L_x_40) ;  /* 0x000000ac00dc8947 */ /* 0x004fec0003800000 */
.L_x_171:
[----:B------:R-:W-:Y:S01]  /*2520*/  ULEA UR4, UR6, UR37, 0x4 ;  /* 0x0000002506047291 */ /* 0x000fe2000f8e20ff */
[----:B------:R-:W-:Y:S01]  /*2530*/  SEL R3, R6, R3, !P2 ;  /* 0x0000000306037207 */ /* 0x000fe20005000000 */
[----:B------:R-:W-:Y:S01]  /*2540*/  UIADD3 UR5, UPT, UPT, UR5, 0x70, URZ ;  /* 0x0000007005057890 */ /* 0x000fe2000fffe0ff */
[----:B-1----:R-:W-:Y:S01]  /*2550*/  LEA R0, R11, UR37, 0x3 ;  /* 0x000000250b007c11 */ /* 0x002fe2000f8e18ff */
[----:B------:R-:W-:Y:S01]  /*2560*/  UIADD3 UR4, UPT, UPT, UR4, 0xe0, URZ ;  /* 0x000000e004047890 */ /* 0x000fe2000fffe0ff */
[----:B------:R-:W-:Y:S01]  /*2570*/  SHF.L.U32 R5, R10, 0x1f, RZ ;  /* 0x0000001f0a057819 */ /* 0x000fe200000006ff */
[----:B------:R1:W-:Y:S01]  /*2580*/  @!P2 SYNCS.ARRIVE.TRANS64.RED RZ, [R3+URZ], R4 ;  /* 0x0000000403ffa9a7 */ /* 0x0003e200080004ff */
[----:B------:R-:W-:Y:S01]  /*2590*/  UIADD3 UR6, UPT, UPT, UR6, 0x1, URZ ;  /* 0x0000000106067890 */ /* 0x000fe2000fffe0ff */
[----:B------:R-:W-:-:S03]  /*25a0*/  VIADD R8, R8, 0x1 ;  /* 0x0000000108087836 */ /* 0x000fc60000000000 */
[----:B------:R-:W-:Y:S02]  /*25b0*/  UISETP.NE.AND UP0, UPT, UR6, 0x2, UPT ;  /* 0x000000020600788c */ /* 0x000fe4000bf05270 */
[----:B------:R-:W-:Y:S06]  /*25c0*/  UGETNEXTWORKID.BROADCAST [UR4], [UR5] ;  /* 0x00000000040073ca */ /* 0x000fec0008000100 */
[----:B------:R-:W-:Y:S01]  /*25d0*/  USEL UR4, URZ, 0x1, UP0 ;  /* 0x00000001ff047887 */ /* 0x000fe20008000000 */
[----:B------:R-:W-:Y:S01]  /*25e0*/  ISETP.NE.AND P0, PT, R8, 0x2, PT ;  /* 0x000000020800780c */ /* 0x000fe20003f05270 */
[----:B------:R-:W-:Y:S01]  /*25f0*/  USEL UR6, UR6, URZ, UP0 ;  /* 0x000000ff06067287 */ /* 0x000fe20008000000 */
[----:B------:R-:W2:Y:S03]  /*2600*/  SYNCS.PHASECHK.TRANS64.TRYWAIT P1, [R0+URZ+0x70], R5 ;  /* 0x00007005000075a7 */ /* 0x000ea600080211ff */
[----:B------:R-:W-:Y:S01]  /*2610*/  LOP3.LUT R12, R12, UR4, RZ, 0x3c, !PT ;  /* 0x000000040c0c7c12 */ /* 0x000fe2000f8e3cff */
[----:B-12---:R-:W-:Y:S07]  /*2620*/  @!P1 BRA `(.L_x_41) ;  /* 0x000000ac00b09947 */ /* 0x006fee0003800000 */
.L_x_172:
[C---:B------:R-:W-:Y:S01]  /*2630*/  LEA R4, R11.reuse, UR37, 0x4 ;  /* 0x000000250b047c11 */ /* 0x040fe2000f8e20ff */
[----:B-1----:R-:W-:Y:S01]  /*2640*/  VIADD R0, R0, 0x80 ;  /* 0x0000008000007836 */ /* 0x002fe20000000000 */
[----:B------:R-:W-:Y:S01]  /*2650*/  SEL R8, R8, RZ, P0 ;  /* 0x000000ff08087207 */ /* 0x000fe20000000000 */
[----:B------:R-:W-:-:S03]  /*2660*/  VIADD R11, R11, 0x1 ;  /* 0x000000010b0b7836 */ /* 0x000fc60000000000 */
[----:B------:R-:W1:Y:S01]  /*2670*/  LDS.128 R4, [R4+0xe0] ;  /* 0x0000e00004047984 */ /* 0x000e620000000c00 */
[----:B------:R-:W-:Y:S02]  /*2680*/  PRMT R0, RZ, 0x654, R0 ;  /* 0x00000654ff007816 */ /* 0x000fe40000000000 */
[C---:B------:R-:W-:Y:S01]  /*2690*/  ISETP.NE.AND P1, PT, R11.reuse, 0x2, PT ;  /* 0x000000020b00780c */ /* 0x040fe20003f25270 */
[----:B------:R-:W-:Y:S01]  /*26a0*/  @!PT LDS RZ, [RZ] ;  /* 0x00000000fffff984 */ /* 0x000fe20000000800 */
[----:B------:R-:W-:Y:S01]  /*26b0*/  @!PT LDS RZ, [RZ] ;  /* 0x00000000fffff984 */ /* 0x000fe20000000800 */
[----:B------:R-:W-:Y:S01]  /*26c0*/  @!PT LDS RZ, [RZ] ;  /* 0x00000000fffff984 */ /* 0x000fe20000000800 */
[----:B------:R-:W-:Y:S01]  /*26d0*/  @!PT LDS RZ, [RZ] ;  /* 0x00000000fffff984 */ /* 0x000fe20000000800 */
[----:B------:R2:W-:Y:S06]  /*26e0*/  MEMBAR.ALL.CTA ;  /* 0x0000000000007992 */ /* 0x0005ec0000008000 */
[----:B--2---:R-:W2:Y:S01]  /*26f0*/  FENCE.VIEW.ASYNC.S ;  /* 0x00000000000073c6 */ /* 0x004ea20000000000 */
[----:B------:R-:W-:Y:S01]  /*2700*/  SEL R11, R11, RZ, P1 ;  /* 0x000000ff0b0b7207 */ /* 0x000fe20000800000 */
[----:B--2---:R2:W-:Y:S01]  /*2710*/  SYNCS.ARRIVE.TRANS64.RED.A1T0 RZ, [R0+URZ], RZ ;  /* 0x000000ff00ff79a7 */ /* 0x0045e200081004ff */
[----:B-1----:R-:W-:-:S02]  /*2720*/  LOP3.LUT P3, RZ, R6, 0x1, RZ, 0xc0, !PT ;  /* 0x0000000106ff7812 */ /* 0x002fc4000786c0ff */
[----:B------:R-:W-:-:S04]  /*2730*/  SEL R5, RZ, 0x1, P1 ;  /* 0x00000001ff057807 */ /* 0x000fc80000800000 */
[----:B------:R-:W-:Y:S02]  /*2740*/  LOP3.LUT R10, R10, R5, RZ, 0x3c, !PT ;  /* 0x000000050a0a7212 */ /* 0x000fe400078e3cff */
[----:B--2---:R-:W-:-:S04]  /*2750*/  SEL R0, RZ, 0x1, P0 ;  /* 0x00000001ff007807 */ /* 0x004fc80000000000 */
[----:B------:R-:W-:Y:S01]  /*2760*/  LOP3.LUT R9, R9, R0, RZ, 0x3c, !PT ;  /* 0x0000000009097212 */ /* 0x000fe200078e3cff */
[----:B------:R-:W-:Y:S06]  /*2770*/  @P3 BRA `(.L_x_42) ;  /* 0xfffffffc002c3947 */ /* 0x000fec000383ffff */
[----:B------:R-:W-:Y:S01]  /*2780*/  ULEA UR5, UR6, UR37, 0x3 ;  /* 0x0000002506057291 */ /* 0x000fe2000f8e18ff */
[----:B------:R-:W-:-:S08]  /*2790*/  SHF.L.U32 R3, R12, 0x1f, RZ ;  /* 0x0000001f0c037819 */ /* 0x000fd000000006ff */
[----:B------:R-:W1:Y:S02]  /*27a0*/  SYNCS.PHASECHK.TRANS64 P0, [UR5+0x80], R3 ;  /* 0x00008003ff0075a7 */ /* 0x000e640008001005 */
[----:B-1----:R-:W-:Y:S05]  /*27b0*/  @P0 BRA `(.L_x_43) ;  /* 0x0000000000080947 */ /* 0x002fea0003800000 */
[----:B------:R-:W1:Y:S02]  /*27c0*/  SYNCS.PHASECHK.TRANS64.TRYWAIT P0, [UR5+0x80], R3 ;  /* 0x00008003ff0075a7 */ /* 0x000e640008001105 */
[----:B-1----:R-:W-:Y:S05]  /*27d0*/  @!P0 BRA `(.L_x_44) ;  /* 0x000000ac00588947 */ /* 0x002fea0003800000 */
.L_x_43:
[----:B------:R-:W-:-:S04]  /*27e0*/  UIADD3 UR4, UPT, UPT, UR6, 0x1, URZ ;  /* 0x0000000106047890 */ /* 0x000fc8000fffe0ff */
[----:B------:R-:W-:-:S04]  /*27f0*/  UISETP.NE.AND UP0, UPT, UR4, 0x2, UPT ;  /* 0x000000020400788c */ /* 0x000fc8000bf05270 */
[----:B------:R-:W-:Y:S02]  /*2800*/  USEL UR7, URZ, 0x1, UP0 ;  /* 0x00000001ff077887 */ /* 0x000fe40008000000 */
[----:B------:R-:W-:-:S04]  /*2810*/  USEL UR4, UR4, URZ, UP0 ;  /* 0x000000ff04047287 */ /* 0x000fc80008000000 */
[----:B------:R-:W-:Y:S01]  /*2820*/  ULEA UR4, UR4, UR37, 0x3 ;  /* 0x0000002504047291 */ /* 0x000fe2000f8e18ff */
[----:B-1----:R-:W-:-:S04]  /*2830*/  LOP3.LUT R3, R12, UR7, RZ, 0x3c, !PT ;  /* 0x000000070c037c12 */ /* 0x002fc8000f8e3cff */
[----:B------:R-:W-:-:S04]  /*2840*/  SHF.L.U32 R0, R3, 0x1f, RZ ;  /* 0x0000001f03007819 */ /* 0x000fc800000006ff */
[----:B------:R-:W1:Y:S02]  /*2850*/  SYNCS.PHASECHK.TRANS64 P0, [UR4+0x80], R0 ;  /* 0x00008000ff0075a7 */ /* 0x000e640008001004 */
[----:B-1----:R-:W-:Y:S05]  /*2860*/  @P0 EXIT ;  /* 0x000000000000094d */ /* 0x002fea0003800000 */
[----:B------:R-:W-:Y:S02]  /*2870*/  SHF.L.U32 R3, R3, 0x1f, RZ ;  /* 0x0000001f03037819 */ /* 0x000fe400000006ff */
[----:B------:R-:W-:-:S07]  /*2880*/  MOV R0, UR4 ;  /* 0x0000000400007c02 */ /* 0x000fce0008000f00 */
.L_x_45:
[----:B-1----:R1:W2:Y:S02]  /*2890*/  SYNCS.PHASECHK.TRANS64.TRYWAIT P0, [R0+URZ+0x80], R3 ;  /* 0x00008003000075a7 */ /* 0x0022a400080011ff */
[----:B--2---:R-:W-:Y:S05]  /*28a0*/  @!P0 NANOSLEEP.SYNCS 0x989680 ;  /* 0x009896800000895d */ /* 0x004fea0003900000 */
[----:B------:R-:W2:Y:S02]  /*28b0*/  @!P0 SYNCS.PHASECHK.TRANS64 P0, [R0+URZ+0x80], R3 ;  /* 0x00008003000085a7 */ /* 0x000ea400080010ff */
[----:B--2---:R-:W-:Y:S05]  /*28c0*/  @P0 EXIT ;  /* 0x000000000000094d */ /* 0x004fea0003800000 */
[----:B------:R-:W-:Y:S05]  /*28d0*/  BRA `(.L_x_45) ;  /* 0xfffffffc00ec7947 */ /* 0x000fea000383ffff */
.L_x_38:
[----:B------:R-:W-:-:S09]  /*28e0*/  UISETP.NE.AND UP1, UPT, UR8, URZ, UPT ;  /* 0x000000ff0800728c */ /* 0x000fd2000bf25270 */
[----:B------:R-:W-:Y:S05]  /*28f0*/  BRA.U UP1, `(.L_x_46) ;  /* 0x0000000d016c7547 */ /* 0x000fea000b800000 */
[----:B------:R-:W-:Y:S01]  /*2900*/  UMOV UR4, 0x40 ;  /* 0x0000004000047882 */ /* 0x000fe20000000000 */
[----:B------:R-:W-:Y:S01]  /*2910*/  NOP ;  /* 0x0000000000007918 */ /* 0x000fe20000000000 */
[----:B------:R-:W-:Y:S01]  /*2920*/  ULEA UR4, UR37, UR4, 0x18 ;  /* 0x0000000425047291 */ /* 0x000fe2000f8ec0ff */
[----:B------:R-:W-:Y:S02]  /*2930*/  UMOV UR5, 0x400 ;  /* 0x0000040000057882 */ /* 0x000fe40000000000 */
[----:B------:R-:W-:-:S06]  /*2940*/  ULEA UR37, UR37, UR5, 0x18 ;  /* 0x0000000525257291 */ /* 0x000fcc000f8ec0ff */
[----:B------:R-:W1:Y:S02]  /*2950*/  LDS.U8 R0, [UR4+0x1c] ;  /* 0x00001c04ff007984 */ /* 0x000e640008000000 */
[----:B-1----:R-:W-:-:S13]  /*2960*/  ISETP.NE.AND P0, PT, R0, RZ, PT ;  /* 0x000000ff0000720c */ /* 0x002fda0003f05270 */
[----:B------:R-:W-:Y:S05]  /*2970*/  @P0 BRA `(.L_x_47) ;  /* 0x0000000000580947 */ /* 0x000fea0003800000 */
[----:B------:R-:W-:-:S13]  /*2980*/  ELECT P0, URZ, PT ;  /* 0x0000000000ff782f */ /* 0x000fda0003800000 */
[----:B------:R-:W-:Y:S05]  /*2990*/  @!P0 BRA `(.L_x_48) ;  /* 0x0000000000608947 */ /* 0x000fea0003800000 */
[----:B------:R-:W-:Y:S01]  /*29a0*/  UMOV UR5, 0x10 ;  /* 0x0000001000057882 */ /* 0x000fe20000000000 */
[----:B------:R-:W-:Y:S01]  /*29b0*/  HFMA2 R0, -RZ, RZ, 0, 5.9604644775390625e-08 ;  /* 0x00000001ff007431 */ /* 0x000fe200000001ff */
[----:B------:R-:W-:-:S03]  /*29c0*/  MOV R2, 0xffff ;  /* 0x0000ffff00027802 */ /* 0x000fc60000000f00 */
[----:B------:R-:W-:Y:S04]  /*29d0*/  DEPBAR.LE SB1, 0x36 ;  /* 0x00009d800000791a */ /* 0x000fe80000000000 */
[----:B------:R-:W1:Y:S02]  /*29e0*/  UTCATOMSWS.FIND_AND_SET.ALIGN UP0, UR5, UR5 ;  /* 0x00000005000575e3 */ /* 0x000e640008000800 */
[----:B-1----:R-:W-:Y:S01]  /*29f0*/  MOV R3, UR5 ;  /* 0x0000000500037c02 */ /* 0x002fe20008000f00 */
[----:B------:R-:W-:Y:S06]  /*2a00*/  BRA.U UP0, `(.L_x_49) ;  /* 0x0000000100187547 */ /* 0x000fec000b800000 */
.L_x_50:
[----:B------:R-:W-:Y:S05]  /*2a10*/  NANOSLEEP 0x64 ;  /* 0x000000640000795d */ /* 0x000fea0003800000 */
[----:B------:R-:W-:-:S05]  /*2a20*/  UMOV UR5, 0x10 ;  /* 0x0000001000057882 */ /* 0x000fca0000000000 */
[----:B------:R-:W-:Y:S04]  /*2a30*/  DEPBAR.LE SB1, 0x36 ;  /* 0x00009d800000791a */ /* 0x000fe80000000000 */
[----:B------:R-:W1:Y:S02]  /*2a40*/  UTCATOMSWS.FIND_AND_SET.ALIGN UP0, UR5, UR5 ;  /* 0x00000005000575e3 */ /* 0x000e640008000800 */
[----:B-1----:R-:W-:Y:S01]  /*2a50*/  MOV R3, UR5 ;  /* 0x0000000500037c02 */ /* 0x002fe20008000f00 */
[----:B------:R-:W-:Y:S05]  /*2a60*/  BRA.U !UP0, `(.L_x_50) ;  /* 0xfffffffd08e87547 */ /* 0x000fea000b83ffff */
.L_x_49:
[-C--:B------:R-:W-:Y:S02]  /*2a70*/  SHF.L.U32 R2, R2, R3.reuse, RZ ;  /* 0x0000000302027219 */ /* 0x080fe400000006ff */
[----:B------:R-:W-:Y:S01]  /*2a80*/  SHF.L.U32 R0, R0, R3, RZ ;  /* 0x0000000300007219 */ /* 0x000fe200000006ff */
[----:B------:R-:W-:Y:S02]  /*2a90*/  IMAD.SHL.U32 R3, R3, 0x20, RZ ;  /* 0x0000002003037824 */ /* 0x000fe400078e00ff */
[----:B------:R1:W-:Y:S04]  /*2aa0*/  ATOMS.OR RZ, [UR4+0x14], R2 ;  /* 0x00001402ffff798c */ /* 0x0003e8000b000004 */
[----:B------:R1:W-:Y:S04]  /*2ab0*/  ATOMS.OR RZ, [UR4+0x18], R0 ;  /* 0x00001800ffff798c */ /* 0x0003e8000b000004 */
[----:B------:R1:W-:Y:S01]  /*2ac0*/  STS [UR37+0x100], R3 ;  /* 0x00010003ff007988 */ /* 0x0003e20008000825 */
[----:B------:R-:W-:Y:S05]  /*2ad0*/  BRA `(.L_x_48) ;  /* 0x0000000000107947 */ /* 0x000fea0003800000 */
.L_x_47:
[----:B------:R-:W-:Y:S02]  /*2ae0*/  MOV R0, 0xffffffff ;  /* 0xffffffff00007802 */ /* 0x000fe40000000f00 */
[----:B------:R-:W-:-:S03]  /*2af0*/  MOV R2, 0x2b20 ;  /* 0x00002b2000027802 */ /* 0x000fc60000000f00 */
[----:B------:R1:W-:Y:S04]  /*2b00*/  STS [UR37+0x100], R0 ;  /* 0x00010000ff007988 */ /* 0x0003e80008000825 */
[----:B-1-3-5:R-:W-:Y:S05]  /*2b10*/  CALL.REL.NOINC `($__internal_1_$__cuda_sm10x_tcgen05_guardrail_trap_phase_invalid_during_alloc) ;  /* 0x000000b400207944 */ /* 0x02afea0003c00000 */
.L_x_48:
[----:B------:R-:W-:Y:S05]  /*2b20*/  WARPSYNC.ALL ;  /* 0x0000000000007948 */ /* 0x000fea0003800000 */
[----:B------:R-:W2:Y:S01]  /*2b30*/  S2UR UR5, SR_CgaCtaId ;  /* 0x00000000000579c3 */ /* 0x000ea20000008800 */
[----:B------:R-:W-:Y:S01]  /*2b40*/  UMOV UR4, 0x400 ;  /* 0x0000040000047882 */ /* 0x000fe20000000000 */
[----:B------:R-:W-:-:S06]  /*2b50*/  NOP ;  /* 0x0000000000007918 */ /* 0x000fcc0000000000 */
[----:B------:R-:W-:Y:S06]  /*2b60*/  BAR.ARV 0x6, 0xa0 ;  /* 0x0182800000007b1d */ /* 0x000fec0000002000 */
[----:B------:R-:W4:Y:S01]  /*2b70*/  LDCU UR7, c[0x0][0x38c] ;  /* 0x00007180ff0777ac */ /* 0x000f220008000800 */
[----:B------:R-:W-:Y:S01]  /*2b80*/  IMAD.MOV.U32 R11, RZ, RZ, 0x1 ;  /* 0x00000001ff0b7424 */ /* 0x000fe200078e00ff */
[----:B------:R-:W-:Y:S01]  /*2b90*/  CS2R R8, SRZ ;  /* 0x0000000000087805 */ /* 0x000fe2000001ff00 */
[----:B------:R-:W-:Y:S01]  /*2ba0*/  IMAD.MOV.U32 R10, RZ, RZ, RZ ;  /* 0x000000ffff0a7224 */ /* 0x000fe200078e00ff */
[----:B------:R-:W3:Y:S01]  /*2bb0*/  LDCU UR6, c[0x0][0x38c] ;  /* 0x00007180ff0677ac */ /* 0x000ee20008000800 */
[----:B------:R-:W-:Y:S01]  /*2bc0*/  UMOV UR15, URZ ;  /* 0x000000ff000f7c82 */ /* 0x000fe20008000000 */
[----:B------:R-:W-:Y:S01]  /*2bd0*/  UMOV UR14, URZ ;  /* 0x000000ff000e7c82 */ /* 0x000fe20008000000 */
[----:B--2---:R-:W-:Y:S01]  /*2be0*/  ULEA UR5, UR5, UR4, 0x18 ;  /* 0x0000000405057291 */ /* 0x004fe2000f8ec0ff */
[----:B------:R-:W-:Y:S01]  /*2bf0*/  UMOV UR24, 0x0 ;  /* 0x0000000000187882 */ /* 0x000fe20000000000 */
[----:B------:R-:W-:-:S02]  /*2c00*/  UMOV UR25, 0x8400910 ;  /* 0x0840091000197882 */ /* 0x000fc40000000000 */
[----:B------:R-:W-:Y:S02]  /*2c10*/  UIADD3 UR10, UPT, UPT, UR5, 0x10800, URZ ;  /* 0x00010800050a7890 */ /* 0x000fe4000fffe0ff */
[----:B------:R-:W-:Y:S02]  /*2c20*/  UIADD3 UR11, UPT, UPT, UR5, 0x18800, URZ ;  /* 0x00018800050b7890 */ /* 0x000fe4000fffe0ff */
[----:B----4-:R-:W-:Y:S01]  /*2c30*/  UIADD3 UR7, UPT, UPT, UR7, 0x1f, URZ ;  /* 0x0000001f07077890 */ /* 0x010fe2000fffe0ff */
[----:B-1----:R-:W1:Y:S01]  /*2c40*/  LDS R0, [UR5+0x100] ;  /* 0x00010005ff007984 */ /* 0x002e620008000800 */
[----:B------:R-:W-:Y:S02]  /*2c50*/  USHF.R.U32.HI UR10, URZ, 0x4, UR10 ;  /* 0x00000004ff0a7899 */ /* 0x000fe4000801160a */
[----:B------:R-:W-:Y:S02]  /*2c60*/  USHF.R.S32.HI UR4, URZ, 0x1f, UR7 ;  /* 0x0000001fff047899 */ /* 0x000fe40008011407 */
[----:B------:R-:W-:-:S02]  /*2c70*/  USHF.R.U32.HI UR11, URZ, 0x4, UR11 ;  /* 0x00000004ff0b7899 */ /* 0x000fc4000801160b */
[----:B------:R-:W-:Y:S02]  /*2c80*/  ULEA.HI UR4, UR4, UR7, URZ, 0x5 ;  /* 0x0000000704047291 */ /* 0x000fe4000f8f28ff */
[----:B------:R-:W-:Y:S02]  /*2c90*/  ULOP3.LUT UR10, UR10, 0x3fff, URZ, 0xc0, !UPT ;  /* 0x00003fff0a0a7892 */ /* 0x000fe4000f8ec0ff */
[----:B------:R-:W-:Y:S02]  /*2ca0*/  USHF.R.S32.HI UR4, URZ, 0x5, UR4 ;  /* 0x00000005ff047899 */ /* 0x000fe40008011404 */
[----:B------:R-:W-:Y:S02]  /*2cb0*/  ULOP3.LUT UR11, UR11, 0x3fff, URZ, 0xc0, !UPT ;  /* 0x00003fff0b0b7892 */ /* 0x000fe4000f8ec0ff */
[----:B------:R-:W-:Y:S01]  /*2cc0*/  UISETP.LT.AND UP0, UPT, UR4, 0x1, UPT ;  /* 0x000000010400788c */ /* 0x000fe2000bf01270 */
[----:B------:R-:W-:Y:S01]  /*2cd0*/  UMOV UR22, 0x0 ;  /* 0x0000000000167882 */ /* 0x000fe20000000000 */
[----:B------:R-:W-:-:S02]  /*2ce0*/  UMOV UR23, 0x8400910 ;  /* 0x0840091000177882 */ /* 0x000fc40000000000 */
[----:B------:R-:W-:Y:S02]  /*2cf0*/  USEL UR9, UR4, 0x1, !UP0 ;  /* 0x0000000104097887 */ /* 0x000fe4000c000000 */
[----:B------:R-:W-:Y:S02]  /*2d00*/  ULOP3.LUT UR10, UR10, 0x10000, URZ, 0xfc, !UPT ;  /* 0x000100000a0a7892 */ /* 0x000fe4000f8efcff */
[----:B------:R-:W-:Y:S02]  /*2d10*/  ULOP3.LUT UR11, UR11, 0x10000, URZ, 0xfc, !UPT ;  /* 0x000100000b0b7892 */ /* 0x000fe4000f8efcff */
[----:B------:R-:W-:Y:S02]  /*2d20*/  UIADD3 UR9, UPT, UPT, -UR9, URZ, URZ ;  /* 0x000000ff09097290 */ /* 0x000fe4000fffe1ff */
[----:B---3--:R-:W-:Y:S01]  /*2d30*/  UISETP.GE.AND UP3, UPT, UR6, 0x1, UPT ;  /* 0x000000010600788c */ /* 0x008fe2000bf66270 */
[----:B------:R-:W-:Y:S01]  /*2d40*/  UMOV UR20, 0x0 ;  /* 0x0000000000147882 */ /* 0x000fe20000000000 */
[----:B------:R-:W-:Y:S01]  /*2d50*/  UMOV UR21, 0x8400910 ;  /* 0x0840091000157882 */ /* 0x000fe20000000000 */
[----:B------:R-:W-:Y:S01]  /*2d60*/  UMOV UR18, 0x0 ;  /* 0x0000000000127882 */ /* 0x000fe20000000000 */
[----:B------:R-:W-:Y:S01]  /*2d70*/  UMOV UR19, 0x8400910 ;  /* 0x0840091000137882 */ /* 0x000fe20000000000 */
[----:B-1----:R-:W-:-:S15]  /*2d80*/  R2UR UR16, R0 ;  /* 0x00000000001072ca */ /* 0x002fde00000e0000 */
.L_x_57:
[----:B------:R-:W-:Y:S02]  /*2d90*/  LEA R0, R10, UR5, 0x3 ;  /* 0x000000050a007c11 */ /* 0x000fe4000f8e18ff */
[----:B------:R-:W-:Y:S02]  /*2da0*/  SHF.L.U32 R5, R9, 0x1f, RZ ;  /* 0x0000001f09057819 */ /* 0x000fe400000006ff */
[----:B------:R-:W-:Y:S01]  /*2db0*/  PLOP3.LUT P0, PT, PT, PT, UP3, 0x80, 0x8 ;  /* 0x000000000008781c */ /* 0x000fe20003f0f038 */
[----:B------:R-:W-:Y:S01]  /*2dc0*/  VIADD R3, R0, 0x80 ;  /* 0x0000008000037836 */ /* 0x000fe20000000000 */
[----:B-1----:R-:W1:Y:S02]  /*2dd0*/  SYNCS.PHASECHK.TRANS64.TRYWAIT P1, [R0+URZ+0x70], R5 ;  /* 0x00007005000075a7 */ /* 0x002e6400080211ff */
[----:B-1-3--:R-:W-:Y:S09]  /*2de0*/  @!P1 BRA `(.L_x_51) ;  /* 0x000000a400ec9947 */ /* 0x00aff20003800000 */
.L_x_174:
[----:B------:R-:W-:Y:S01]  /*2df0*/  LEA R4, R10, UR5, 0x4 ;  /* 0x000000050a047c11 */ /* 0x000fe2000f8e20ff */
[----:B------:R-:W-:Y:S01]  /*2e00*/  @UP3 ULEA UR6, UR14, UR5, 0x3 ;  /* 0x000000050e063291 */ /* 0x000fe2000f8e18ff */
[----:B------:R-:W-:Y:S01]  /*2e10*/  PLOP3.LUT P2, PT, PT, PT, PT, 0x80, 0x8 ;  /* 0x000000000008781c */ /* 0x000fe20003f4f070 */
[----:B------:R-:W-:Y:S01]  /*2e20*/  ULEA UR7, UR15, UR5, 0x3 ;  /* 0x000000050f077291 */ /* 0x000fe2000f8e18ff */
[----:B------:R-:W-:Y:S01]  /*2e30*/  PRMT R3, RZ, 0x654, R3 ;  /* 0x00000654ff037816 */ /* 0x000fe20000000003 */
[----:B------:R-:W-:Y:S01]  /*2e40*/  ULEA UR8, UR15, UR16, 0x8 ;  /* 0x000000100f087291 */ /* 0x000fe2000f8e40ff */
[----:B-1----:R-:W1:Y:S01]  /*2e50*/  LDS.128 R4, [R4+0xe0] ;  /* 0x0000e00004047984 */ /* 0x002e620000000c00 */
[----:B------:R-:W-:Y:S02]  /*2e60*/  @P0 SHF.L.U32 R2, R8, 0x1f, RZ ;  /* 0x0000001f08020819 */ /* 0x000fe400000006ff */
[----:B------:R-:W-:Y:S01]  /*2e70*/  SHF.L.U32 R0, R11, 0x1f, RZ ;  /* 0x0000001f0b007819 */ /* 0x000fe200000006ff */
[----:B------:R-:W-:Y:S01]  /*2e80*/  @!PT LDS RZ, [RZ] ;  /* 0x00000000fffff984 */ /* 0x000fe20000000800 */
[----:B------:R-:W-:Y:S01]  /*2e90*/  @!PT LDS RZ, [RZ] ;  /* 0x00000000fffff984 */ /* 0x000fe20000000800 */
[----:B------:R-:W-:Y:S01]  /*2ea0*/  @!PT LDS RZ, [RZ] ;  /* 0x00000000fffff984 */ /* 0x000fe20000000800 */
[----:B------:R-:W-:Y:S01]  /*2eb0*/  @!PT LDS RZ, [RZ] ;  /* 0x00000000fffff984 */ /* 0x000fe20000000800 */
[----:B------:R2:W-:Y:S06]  /*2ec0*/  MEMBAR.ALL.CTA ;  /* 0x0000000000007992 */ /* 0x0005ec0000008000 */
[----:B--2---:R-:W2:Y:S02]  /*2ed0*/  FENCE.VIEW.ASYNC.S ;  /* 0x00000000000073c6 */ /* 0x004ea40000000000 */
[----:B--2---:R2:W-:Y:S01]  /*2ee0*/  SYNCS.ARRIVE.TRANS64.RED.A1T0 RZ, [R3+URZ], RZ ;  /* 0x000000ff03ff79a7 */ /* 0x0045e200081004ff */
[----:B------:R2:W3:Y:S01]  /*2ef0*/  @P0 SYNCS.PHASECHK.TRANS64.TRYWAIT P2, [UR6], R2 ;  /* 0x00000002ff0005a7 */ /* 0x0004e20008041106 */
[----:B-1----:R-:W-:Y:S01]  /*2f00*/  LOP3.LUT P1, RZ, R6, 0x1, RZ, 0xc0, !PT ;  /* 0x0000000106ff7812 */ /* 0x002fe2000782c0ff */
[----:B------:R-:W1:Y:S02]  /*2f10*/  SYNCS.PHASECHK.TRANS64.TRYWAIT P0, [UR7+0xa0], R0 ;  /* 0x0000a000ff0075a7 */ /* 0x000e640008001107 */
[----:B-123--:R-:W-:Y:S10]  /*2f20*/  @!P0 BRA `(.L_x_52) ;  /* 0x000000a400b08947 */ /* 0x00eff40003800000 */
.L_x_176:
[----:B------:R-:W-:Y:S01]  /*2f30*/  IADD3 R10, PT, PT, R10, 0x1, RZ ;  /* 0x000000010a0a7810 */ /* 0x000fe20007ffe0ff */
[----:B------:R-:W-:Y:S06]  /*2f40*/  BRA.U !UP3, `(.L_x_53) ;  /* 0x000000010bc07547 */ /* 0x000fec000b800000 */
[----:B------:R-:W-:Y:S01]  /*2f50*/  UPLOP3.LUT UP4, UPT, UPT, UPT, UPT, 0x40, 0x4 ;  /* 0x000000000004789c */ /* 0x000fe20003f8e870 */
[----:B------:R-:W-:Y:S01]  /*2f60*/  UMOV UR13, UR9 ;  /* 0x00000009000d7c82 */ /* 0x000fe20008000000 */
[----:B------:R-:W-:Y:S01]  /*2f70*/  UMOV UR12, UR4 ;  /* 0x00000004000c7c82 */ /* 0x000fe20008000000 */
[----:B------:R-:W-:-:S08]  /*2f80*/  UMOV UR17, UR14 ;  /* 0x0000000e00117c82 */ /* 0x000fd00008000000 */
.L_x_56:
[----:B------:R-:W-:Y:S02]  /*2f90*/  UIADD3 UR13, UPT, UPT, UR13, 0x1, URZ ;  /* 0x000000010d0d7890 */ /* 0x000fe4000fffe0ff */
[----:B--2---:R-:W-:Y:S02]  /*2fa0*/  ULEA UR6, UR17, UR5, 0x3 ;  /* 0x0000000511067291 */ /* 0x004fe4000f8e18ff */
[----:B------:R-:W-:Y:S01]  /*2fb0*/  UISETP.NE.AND UP0, UPT, UR13, URZ, UPT ;  /* 0x000000ff0d00728c */ /* 0x000fe2000bf05270 */
[----:B---3--:R-:W-:Y:S10]  /*2fc0*/  @P2 BRA `(.L_x_54) ;  /* 0x00000000000c2947 */ /* 0x008ff40003800000 */
[----:B-1----:R-:W-:Y:S04]  /*2fd0*/  SHF.L.U32 R3, R8, 0x1f, RZ ;  /* 0x0000001f08037819 */ /* 0x002fe800000006ff */
[----:B------:R-:W1:Y:S02]  /*2fe0*/  SYNCS.PHASECHK.TRANS64.TRYWAIT P0, [UR6], R3 ;  /* 0x00000003ff0075a7 */ /* 0x000e640008001106 */
[----:B-1----:R-:W-:Y:S05]  /*2ff0*/  @!P0 BRA `(.L_x_55) ;  /* 0x000000a400948947 */ /* 0x002fea0003800000 */
.L_x_54:
[----:B------:R-:W-:Y:S01]  /*3000*/  UISETP.NE.AND UP1, UPT, UR12, 0x1, UPT ;  /* 0x000000010c00788c */ /* 0x000fe2000bf25270 */
[----:B------:R-:W-:Y:S01]  /*3010*/  PLOP3.LUT P2, PT, PT, PT, PT, 0x80, 0x8 ;  /* 0x000000000008781c */ /* 0x000fe20003f4f070 */
[----:B------:R-:W-:Y:S02]  /*3020*/  UIADD3 UR14, UPT, UPT, UR17, 0x1, URZ ;  /* 0x00000001110e7890 */ /* 0x000fe4000fffe0ff */
[----:B------:R-:W-:Y:S02]  /*3030*/  ULEA UR28, UR17, UR11, 0xb ;  /* 0x0000000b111c7291 */ /* 0x000fe4000f8e58ff */
[----:B------:R-:W-:Y:S01]  /*3040*/  UISETP.NE.AND UP2, UPT, UR14, 0x2, UPT ;  /* 0x000000020e00788c */ /* 0x000fe2000bf45270 */
[----:B------:R-:W-:Y:S01]  /*3050*/  PLOP3.LUT P0, PT, PT, PT, UP1, 0x80, 0x8 ;  /* 0x000000000008781c */ /* 0x000fe20003f0f018 */
[----:B------:R-:W-:Y:S02]  /*3060*/  UIADD3 UR40, UPT, UPT, UR28, 0x2, URZ ;  /* 0x000000021c287890 */ /* 0x000fe4000fffe0ff */
[----:B------:R-:W-:Y:S02]  /*3070*/  USEL UR27, URZ, 0x1, UP2 ;  /* 0x00000001ff1b7887 */ /* 0x000fe40009000000 */
[----:B------:R-:W-:Y:S02]  /*3080*/  USEL UR14, UR14, URZ, UP2 ;  /* 0x000000ff0e0e7287 */ /* 0x000fe40009000000 */
[----:B------:R-:W-:Y:S02]  /*3090*/  UIADD3 UR36, UPT, UPT, UR28, 0x4, URZ ;  /* 0x000000041c247890 */ /* 0x000fe4000fffe0ff */
[----:B------:R-:W-:Y:S01]  /*30a0*/  @UP1 ULEA UR26, UR14, UR5, 0x3 ;  /* 0x000000050e1a1291 */ /* 0x000fe2000f8e18ff */
[----:B------:R-:W-:Y:S01]  /*30b0*/  LOP3.LUT R8, R8, UR27, RZ, 0x3c, !PT ;  /* 0x0000001b08087c12 */ /* 0x000fe2000f8e3cff */
[----:B------:R-:W-:Y:S02]  /*30c0*/  UIADD3 UR32, UPT, UPT, UR28, 0x6, URZ ;  /* 0x000000061c207890 */ /* 0x000fe4000fffe0ff */
[----:B------:R-:W-:Y:S01]  /*30d0*/  UIADD3 UR6, UPT, UPT, UR6, 0x10, URZ ;  /* 0x0000001006067890 */ /* 0x000fe2000fffe0ff */
[----:B-1----:R-:W-:Y:S01]  /*30e0*/  @P0 SHF.L.U32 R0, R8, 0x1f, RZ ;  /* 0x0000001f08000819 */ /* 0x002fe200000006ff */
[----:B------:R-:W-:Y:S01]  /*30f0*/  UIADD3 UR12, UPT, UPT, UR12, -0x1, URZ ;  /* 0xffffffff0c0c7890 */ /* 0x000fe2000fffe0ff */
[----:B------:R-:W-:Y:S02]  /*3100*/  UMOV UR29, 0x40004040 ;  /* 0x40004040001d7882 */ /* 0x000fe40000000000 */
[----:B------:R2:W3:Y:S01]  /*3110*/  @P0 SYNCS.PHASECHK.TRANS64.TRYWAIT P2, [UR26], R0 ;  /* 0x00000000ff0005a7 */ /* 0x0004e2000804111a */
[----:B------:R-:W-:Y:S01]  /*3120*/  ULEA UR26, UR17, UR10, 0xa ;  /* 0x0000000a111a7291 */ /* 0x000fe2000f8e50ff */
[----:B------:R-:W-:Y:S01]  /*3130*/  UMOV UR27, 0x40004040 ;  /* 0x40004040001b7882 */ /* 0x000fe20000000000 */
[----:B------:R-:W-:Y:S02]  /*3140*/  UMOV UR41, 0x40004040 ;  /* 0x4000404000297882 */ /* 0x000fe40000000000 */
[----:B------:R-:W-:Y:S02]  /*3150*/  UIADD3 UR38, UPT, UPT, UR26, 0x2, URZ ;  /* 0x000000021a267890 */ /* 0x000fe4000fffe0ff */
[----:B------:R-:W-:Y:S02]  /*3160*/  UIADD3 UR34, UPT, UPT, UR26, 0x4, URZ ;  /* 0x000000041a227890 */ /* 0x000fe4000fffe0ff */
[----:B------:R-:W-:Y:S01]  /*3170*/  UIADD3 UR30, UPT, UPT, UR26, 0x6, URZ ;  /* 0x000000061a1e7890 */ /* 0x000fe2000fffe0ff */
[----:B------:R2:W-:Y:S01]  /*3180*/  UTCHMMA gdesc[UR26], gdesc[UR28], tmem[UR8], tmem[UR24], idesc[UR25], UP4 ;  /* 0x00ff181c1a0075ea */ /* 0x0005e2000a000008 */
[----:B------:R-:W-:Y:S01]  /*3190*/  UPLOP3.LUT UP4, UPT, UPT, UPT, UPT, 0x80, 0x8 ;  /* 0x000000000008789c */ /* 0x000fe20003f8f070 */
[----:B------:R-:W-:Y:S01]  /*31a0*/  UMOV UR39, 0x40004040 ;  /* 0x4000404000277882 */ /* 0x000fe20000000000 */
[----:B------:R-:W-:Y:S01]  /*31b0*/  UMOV UR37, 0x40004040 ;  /* 0x4000404000257882 */ /* 0x000fe20000000000 */
[----:B------:R2:W-:Y:S01]  /*31c0*/  UTCHMMA gdesc[UR38], gdesc[UR40], tmem[UR8], tmem[UR22], idesc[UR23], UPT ;  /* 0x00ff1628260075ea */ /* 0x0005e2000b800008 */
[----:B------:R-:W-:Y:S01]  /*31d0*/  UMOV UR35, 0x40004040 ;  /* 0x4000404000237882 */ /* 0x000fe20000000000 */
[----:B------:R-:W-:Y:S01]  /*31e0*/  UMOV UR33, 0x40004040 ;  /* 0x4000404000217882 */ /* 0x000fe20000000000 */
[----:B------:R-:W-:Y:S01]  /*31f0*/  UMOV UR31, 0x40004040 ;  /* 0x40004040001f7882 */ /* 0x000fe20000000000 */
[----:B------:R2:W-:Y:S01]  /*3200*/  UTCHMMA gdesc[UR34], gdesc[UR36], tmem[UR8], tmem[UR20], idesc[UR21], UPT ;  /* 0x00ff1424220075ea */ /* 0x0005e2000b800008 */
[----:B------:R2:W-:Y:S01]  /*3210*/  UTCHMMA gdesc[UR30], gdesc[UR32], tmem[UR8], tmem[UR18], idesc[UR19], UPT ;  /* 0x00ff12201e0075ea */ /* 0x0005e2000b800008 */
[----:B------:R2:W-:Y:S01]  /*3220*/  UTCBAR [UR6], URZ ;  /* 0x000000ff060073e9 */ /* 0x0005e200080000ff */
[----:B------:R-:W-:Y:S01]  /*3230*/  UMOV UR17, UR14 ;  /* 0x0000000e00117c82 */ /* 0x000fe20008000000 */
[----:B------:R-:W-:Y:S05]  /*3240*/  BRA.U UP0, `(.L_x_56) ;  /* 0xfffffffd00507547 */ /* 0x000fea000b83ffff */
.L_x_53:
[----:B------:R-:W-:Y:S01]  /*3250*/  UIADD3 UR15, UPT, UPT, UR15, 0x1, URZ ;  /* 0x000000010f0f7890 */ /* 0x000fe2000fffe0ff */
[C---:B------:R-:W-:Y:S01]  /*3260*/  ISETP.NE.AND P0, PT, R10.reuse, 0x2, PT ;  /* 0x000000020a00780c */ /* 0x040fe20003f05270 */
[----:B------:R-:W-:Y:S02]  /*3270*/  UIADD3 UR7, UPT, UPT, UR7, 0x90, URZ ;  /* 0x0000009007077890 */ /* 0x000fe4000fffe0ff */
[----:B------:R-:W-:Y:S01]  /*3280*/  UISETP.NE.AND UP0, UPT, UR15, 0x2, UPT ;  /* 0x000000020f00788c */ /* 0x000fe2000bf05270 */
[----:B-12---:R-:W-:Y:S02]  /*3290*/  SEL R0, RZ, 0x1, P0 ;  /* 0x00000001ff007807 */ /* 0x006fe40000000000 */
[----:B------:R-:W-:Y:S01]  /*32a0*/  SEL R10, R10, RZ, P0 ;  /* 0x000000ff0a0a7207 */ /* 0x000fe20000000000 */
[----:B------:R-:W-:Y:S01]  /*32b0*/  USEL UR6, URZ, 0x1, UP0 ;  /* 0x00000001ff067887 */ /* 0x000fe20008000000 */
[----:B------:R-:W-:Y:S01]  /*32c0*/  LOP3.LUT R9, R9, R0, RZ, 0x3c, !PT ;  /* 0x0000000009097212 */ /* 0x000fe200078e3cff */
[----:B------:R-:W-:Y:S01]  /*32d0*/  USEL UR15, UR15, URZ, UP0 ;  /* 0x000000ff0f0f7287 */ /* 0x000fe20008000000 */
[----:B------:R1:W-:Y:S03]  /*32e0*/  UTCBAR [UR7], URZ ;  /* 0x000000ff070073e9 */ /* 0x0003e600080000ff */
[----:B------:R-:W-:Y:S01]  /*32f0*/  LOP3.LUT R11, R11, UR6, RZ, 0x3c, !PT ;  /* 0x000000060b0b7c12 */ /* 0x000fe2000f8e3cff */
[----:B------:R-:W-:Y:S07]  /*3300*/  @P1 BRA `(.L_x_57) ;  /* 0xfffffff800a01947 */ /* 0x000fee000383ffff */
[----:B------:R-:W2:Y:S01]  /*3310*/  S2UR UR4, SR_CgaCtaId ;  /* 0x00000000000479c3 */ /* 0x000ea20000008800 */
[----:B------:R-:W-:Y:S01]  /*3320*/  ELECT P0, URZ, PT ;  /* 0x0000000000ff782f */ /* 0x000fe20003800000 */
[----:B------:R-:W-:Y:S01]  /*3330*/  IMAD.MOV.U32 R0, RZ, RZ, 0x1 ;  /* 0x00000001ff007424 */ /* 0x000fe200078e00ff */
[----:B------:R-:W-:Y:S01]  /*3340*/  UIADD3 UR5, UPT, UPT, UR5, 0xa0, URZ ;  /* 0x000000a005057890 */ /* 0x000fe2000fffe0ff */
[----:B------:R-:W-:Y:S01]  /*3350*/  SHF.L.U32 R3, R11, 0x1f, RZ ;  /* 0x0000001f0b037819 */ /* 0x000fe200000006ff */
[----:B------:R-:W-:-:S03]  /*3360*/  UMOV UR6, 0x40 ;  /* 0x0000004000067882 */ /* 0x000fc60000000000 */
[----:B------:R-:W-:Y:S01]  /*3370*/  UVIRTCOUNT.DEALLOC.SMPOOL 0x80 ;  /* 0x000000800000784c */ /* 0x000fe20000000000 */
[----:B--2---:R-:W-:Y:S02]  /*3380*/  ULEA UR4, UR4, UR6, 0x18 ;  /* 0x0000000604047291 */ /* 0x004fe4000f8ec0ff */
[----:B------:R-:W-:-:S07]  /*3390*/  ULEA UR6, UR15, UR5, 0x3 ;  /* 0x000000050f067291 */ /* 0x000fce000f8e18ff */
[----:B------:R2:W-:Y:S02]  /*33a0*/  @P0 STS.U8 [UR4+0x1c], R0 ;  /* 0x00001c00ff000988 */ /* 0x0005e40008000004 */
[----:B------:R-:W4:Y:S02]  /*33b0*/  SYNCS.PHASECHK.TRANS64.TRYWAIT P0, [UR6], R3 ;  /* 0x00000003ff0075a7 */ /* 0x000f240008001106 */
[----:B--2-4-:R-:W-:Y:S05]  /*33c0*/  @!P0 BRA `(.L_x_58) ;  /* 0x000000a000b88947 */ /* 0x014fea0003800000 */
.L_x_179:
[----:B-1----:R-:W-:-:S04]  /*33d0*/  UIADD3 UR7, UPT, UPT, UR15, 0x1, URZ ;  /* 0x000000010f077890 */ /* 0x002fc8000fffe0ff */
[----:B------:R-:W-:-:S04]  /*33e0*/  UISETP.NE.AND UP0, UPT, UR7, 0x2, UPT ;  /* 0x000000020700788c */ /* 0x000fc8000bf05270 */
[----:B------:R-:W-:Y:S02]  /*33f0*/  USEL UR6, URZ, 0x1, UP0 ;  /* 0x00000001ff067887 */ /* 0x000fe40008000000 */
[----:B------:R-:W-:-:S04]  /*3400*/  USEL UR7, UR7, URZ, UP0 ;  /* 0x000000ff07077287 */ /* 0x000fc80008000000 */
[----:B------:R-:W-:Y:S01]  /*3410*/  ULEA UR7, UR7, UR5, 0x3 ;  /* 0x0000000507077291 */ /* 0x000fe2000f8e18ff */
[----:B--2---:R-:W-:-:S04]  /*3420*/  LOP3.LUT R3, R11, UR6, RZ, 0x3c, !PT ;  /* 0x000000060b037c12 */ /* 0x004fc8000f8e3cff */
[----:B------:R-:W-:-:S04]  /*3430*/  SHF.L.U32 R3, R3, 0x1f, RZ ;  /* 0x0000001f03037819 */ /* 0x000fc800000006ff */
[----:B------:R-:W1:Y:S02]  /*3440*/  SYNCS.PHASECHK.TRANS64.TRYWAIT P0, [UR7], R3 ;  /* 0x00000003ff0075a7 */ /* 0x000e640008001107 */
[----:B-1----:R-:W-:Y:S05]  /*3450*/  @!P0 BRA `(.L_x_59) ;  /* 0x000000a000ac8947 */ /* 0x002fea0003800000 */
.L_x_181:
[----:B------:R-:W-:Y:S01]  /*3460*/  NOP ;  /* 0x0000000000007918 */ /* 0x000fe20000000000 */
[----:B-1----:R-:W1:Y:S01]  /*3470*/  LDS R0, [UR4+0x14] ;  /* 0x00001404ff007984 */ /* 0x002e620008000800 */
[----:B------:R-:W-:Y:S01]  /*3480*/  ULOP3.LUT UR6, UR16, 0xffff, URZ, 0xc0, !UPT ;  /* 0x0000ffff10067892 */ /* 0x000fe2000f8ec0ff */
[----:B------:R-:W-:Y:S01]  /*3490*/  UMOV UR8, 0xffff ;  /* 0x0000ffff00087882 */ /* 0x000fe20000000000 */
[----:B------:R-:W-:Y:S02]  /*34a0*/  UMOV UR5, 0x1 ;  /* 0x0000000100057882 */ /* 0x000fe40000000000 */
[----:B------:R-:W-:-:S04]  /*34b0*/  USHF.R.U32.HI UR6, URZ, 0x5, UR6 ;  /* 0x00000005ff067899 */ /* 0x000fc80008011606 */
[----:B------:R-:W-:Y:S02]  /*34c0*/  USHF.L.U32 UR8, UR8, UR6, URZ ;  /* 0x0000000608087299 */ /* 0x000fe400080006ff */
[----:B------:R-:W-:-:S04]  /*34d0*/  USHF.L.U32 UR5, UR5, UR6, URZ ;  /* 0x0000000605057299 */ /* 0x000fc800080006ff */
[----:B-1----:R-:W-:-:S04]  /*34e0*/  LOP3.LUT R0, R0, UR8, RZ, 0xc0, !PT ;  /* 0x0000000800007c12 */ /* 0x002fc8000f8ec0ff */
[----:B------:R-:W-:-:S13]  /*34f0*/  ISETP.NE.AND P0, PT, R0, UR8, PT ;  /* 0x0000000800007c0c */ /* 0x000fda000bf05270 */
[----:B------:R-:W-:Y:S05]  /*3500*/  @P0 BRA `(.L_x_60) ;  /* 0x0000000000580947 */ /* 0x000fea0003800000 */
[----:B------:R-:W1:Y:S02]  /*3510*/  LDS R0, [UR4+0x18] ;  /* 0x00001804ff007984 */ /* 0x000e640008000800 */
[----:B-1----:R-:W-:-:S04]  /*3520*/  LOP3.LUT R0, R0, UR5, RZ, 0xc0, !PT ;  /* 0x0000000500007c12 */ /* 0x002fc8000f8ec0ff */
[----:B------:R-:W-:-:S13]  /*3530*/  ISETP.NE.AND P0, PT, R0, UR5, PT ;  /* 0x0000000500007c0c */ /* 0x000fda000bf05270 */
[----:B------:R-:W-:Y:S05]  /*3540*/  @P0 BRA `(.L_x_61) ;  /* 0x00000000003c0947 */ /* 0x000fea0003800000 */
[----:B------:R-:W1:Y:S01]  /*3550*/  S2R R2, SR_LANEID ;  /* 0x0000000000027919 */ /* 0x000e620000000000 */
[----:B------:R-:W-:Y:S01]  /*3560*/  ULOP3.LUT UR8, URZ, UR8, URZ, 0x33, !UPT ;  /* 0x00000008ff087292 */ /* 0x000fe2000f8e33ff */
[----:B------:R-:W-:Y:S01]  /*3570*/  LOP3.LUT R4, RZ, UR5, RZ, 0x33, !PT ;  /* 0x00000005ff047c12 */ /* 0x000fe2000f8e33ff */
[----:B------:R-:W-:Y:S02]  /*3580*/  VOTEU.ANY UR7, UPT, PT ;  /* 0x0000000000077886 */ /* 0x000fe400038e0100 */
[----:B------:R-:W-:Y:S01]  /*3590*/  UFLO.U32 UR7, UR7 ;  /* 0x00000007000772bd */ /* 0x000fe200080e0000 */
[----:B------:R-:W2:Y:S01]  /*35a0*/  REDUX UR5, R4 ;  /* 0x00000000040573c4 */ /* 0x000ea20000000000 */
[----:B------:R-:W-:-:S06]  /*35b0*/  IMAD.U32 R0, RZ, RZ, UR8 ;  /* 0x00000008ff007e24 */ /* 0x000fcc000f8e00ff */
[----:B------:R4:W-:Y:S01]  /*35c0*/  UTCATOMSWS.AND URZ, UR8 ;  /* 0x0000000800ff79e3 */ /* 0x0009e20008000000 */
[----:B------:R-:W3:Y:S01]  /*35d0*/  REDUX UR6, R0 ;  /* 0x00000000000673c4 */ /* 0x000ee20000000000 */
[----:B-1----:R-:W-:Y:S01]  /*35e0*/  ISETP.EQ.U32.AND P0, PT, R2, UR7, PT ;  /* 0x0000000702007c0c */ /* 0x002fe2000bf02070 */
[----:B--2---:R-:W-:Y:S01]  /*35f0*/  IMAD.U32 R2, RZ, RZ, UR5 ;  /* 0x00000005ff027e24 */ /* 0x004fe2000f8e00ff */
[----:B---3--:R-:W-:-:S11]  /*3600*/  MOV R3, UR6 ;  /* 0x0000000600037c02 */ /* 0x008fd60008000f00 */
[----:B------:R4:W-:Y:S04]  /*3610*/  @P0 ATOMS.AND RZ, [UR4+0x14], R3 ;  /* 0x00001403ffff098c */ /* 0x0009e8000a800004 */
[----:B------:R4:W-:Y:S01]  /*3620*/  @P0 ATOMS.AND RZ, [UR4+0x18], R2 ;  /* 0x00001802ffff098c */ /* 0x0009e2000a800004 */
[----:B------:R-:W-:Y:S05]  /*3630*/  BRA `(.L_x_62) ;  /* 0x0000000000147947 */ /* 0x000fea0003800000 */
.L_x_61:
[----:B------:R-:W-:Y:S02]  /*3640*/  MOV R2, 0x3660 ;  /* 0x0000366000027802 */ /* 0x000fe40000000f00 */
[----:B---3-5:R-:W-:Y:S05]  /*3650*/  CALL.REL.NOINC `($__internal_0_$__cuda_sm10x_tcgen05_guardrail_trap_col_being_dealloced_not_returned_by_alloc) ;  /* 0x000000a800447944 */ /* 0x028fea0003c00000 */
[----:B------:R-:W-:Y:S05]  /*3660*/  BRA `(.L_x_62) ;  /* 0x0000000000087947 */ /* 0x000fea0003800000 */
.L_x_60:
[----:B------:R-:W-:Y:S02]  /*3670*/  MOV R2, 0x3690 ;  /* 0x0000369000027802 */ /* 0x000fe40000000f00 */
[----:B---3-5:R-:W-:Y:S05]  /*3680*/  CALL.REL.NOINC `($__internal_2_$__cuda_sm10x_tcgen05_guardrail_trap_unallocated_columns_being_dealloced) ;  /* 0x000000a800507944 */ /* 0x028fea0003c00000 */
.L_x_62:
[----:B------:R-:W-:Y:S01]  /*3690*/  NOP ;  /* 0x0000000000007918 */ /* 0x000fe20000000000 */
[----:B----4-:R-:W-:Y:S05]  /*36a0*/  EXIT ;  /* 0x000000000000794d */ /* 0x010fea0003800000 */
.L_x_46:
[----:B------:R-:W-:-:S09]  /*36b0*/  UISETP.NE.OR UP2, UPT, UR8, 0x3, !UP2 ;  /* 0x000000030800788c */ /* 0x000fd2000d745670 */
[----:B------:R-:W-:Y:S05]  /*36c0*/  BRA.U UP2, `(.L_x_63) ;  /* 0x0000001502907547 */ /* 0x000fea000b800000 */
[----:B------:R-:W1:Y:S01]  /*36d0*/  LDC R0, c[0x0][0xb30] ;  /* 0x0002cc00ff007b82 */ /* 0x000e620000000800 */
[----:B------:R-:W2:Y:S01]  /*36e0*/  LDCU.64 UR8, c[0x0][0x888] ;  /* 0x00011100ff0877ac */ /* 0x000ea20008000a00 */
[----:B------:R-:W-:Y:S02]  /*36f0*/  HFMA2 R29, -RZ, RZ, 0, 0 ;  /* 0x00000000ff1d7431 */ /* 0x000fe400000001ff */
[----:B------:R-:W-:Y:S01]  /*3700*/  IMAD.MOV.U32 R30, RZ, RZ, RZ ;  /* 0x000000ffff1e7224 */ /* 0x000fe200078e00ff */
[----:B------:R-:W4:Y:S01]  /*3710*/  LDCU.64 UR4, c[0x0][0x890] ;  /* 0x00011200ff0477ac */ /* 0x000f220008000a00 */
[----:B------:R-:W-:Y:S02]  /*3720*/  IMAD.MOV.U32 R23, RZ, RZ, 0x4000 ;  /* 0x00004000ff177424 */ /* 0x000fe400078e00ff */
[----:B------:R-:W3:Y:S01]  /*3730*/  LDC R19, c[0x0][0x370] ;  /* 0x0000dc00ff137b82 */ /* 0x000ee20000000800 */
[----:B------:R-:W-:Y:S01]  /*3740*/  UMOV UR7, 0x400 ;  /* 0x0000040000077882 */ /* 0x000fe20000000000 */
[----:B------:R-:W-:-:S02]  /*3750*/  UPLOP3.LUT UP1, UPT, UPT, UPT, UPT, 0x40, 0x4 ;  /* 0x000000000004789c */ /* 0x000fc40003f2e870 */
[----:B------:R-:W-:-:S04]  /*3760*/  ULEA UR7, UR37, UR7, 0x18 ;  /* 0x0000000725077291 */ /* 0x000fc8000f8ec0ff */
[----:B------:R-:W3:Y:S01]  /*3770*/  LDC R2, c[0x0][0xb0c] ;  /* 0x0002c300ff027b82 */ /* 0x000ee20000000800 */
[----:B------:R-:W-:Y:S02]  /*3780*/  UIADD3 UR41, UPT, UPT, UR7, 0x20, URZ ;  /* 0x0000002007297890 */ /* 0x000fe4000fffe0ff */
[----:B--2---:R-:W-:Y:S02]  /*3790*/  UISETP.NE.U32.AND UP2, UPT, UR8, URZ, UPT ;  /* 0x000000ff0800728c */ /* 0x004fe4000bf45070 */
[----:B------:R-:W-:Y:S02]  /*37a0*/  UIADD3 UR33, UPT, UPT, UR7, 0x28, URZ ;  /* 0x0000002807217890 */ /* 0x000fe4000fffe0ff */
[----:B----4-:R-:W-:Y:S01]  /*37b0*/  UISETP.NE.U32.AND UP3, UPT, UR4, URZ, UPT ;  /* 0x000000ff0400728c */ /* 0x010fe2000bf65070 */
[----:B------:R-:W2:Y:S01]  /*37c0*/  LDC R18, c[0x0][0xb20] ;  /* 0x0002c800ff127b82 */ /* 0x000ea20000000800 */
[----:B-1----:R-:W-:Y:S01]  /*37d0*/  ISETP.NE.AND P1, PT, R0, 0x1, PT ;  /* 0x000000010000780c */ /* 0x002fe20003f25270 */
[----:B------:R-:W-:-:S02]  /*37e0*/  UISETP.NE.AND.EX UP2, UPT, UR9, URZ, UPT, UP2 ;  /* 0x000000ff0900728c */ /* 0x000fc4000bf45320 */
[----:B------:R-:W-:Y:S02]  /*37f0*/  UIADD3 UR25, UPT, UPT, UR7, 0x30, URZ ;  /* 0x0000003007197890 */ /* 0x000fe4000fffe0ff */
[----:B------:R-:W-:Y:S02]  /*3800*/  UIADD3 UR17, UPT, UPT, UR7, 0x38, URZ ;  /* 0x0000003807117890 */ /* 0x000fe4000fffe0ff */
[----:B------:R-:W1:Y:S01]  /*3810*/  LDC.64 R32, c[0x0][0x348] ;  /* 0x0000d200ff207b82 */ /* 0x000e620000000a00 */
[----:B------:R-:W-:-:S07]  /*3820*/  UISETP.NE.AND.EX UP3, UPT, UR5, URZ, UPT, UP3 ;  /* 0x000000ff0500728c */ /* 0x000fce000bf65330 */
[----:B------:R-:W4:Y:S08]  /*3830*/  LDC.64 R16, c[0x0][0xb10] ;  /* 0x0002c400ff107b82 */ /* 0x000f300000000a00 */
[----:B------:R-:W1:Y:S08]  /*3840*/  LDC.64 R6, c[0x0][0xb18] ;  /* 0x0002c600ff067b82 */ /* 0x000e700000000a00 */
[----:B------:R-:W1:Y:S08]  /*3850*/  LDC.64 R4, c[0x0][0xb28] ;  /* 0x0002ca00ff047b82 */ /* 0x000e700000000a00 */
[----:B--23--:R-:W1:Y:S02]  /*3860*/  LDC R22, c[0x0][0x374] ;  /* 0x0000dd00ff167b82 */ /* 0x00ce640000000800 */
.L_x_78:
[C---:B------:R-:W-:Y:S02]  /*3870*/  LEA R0, R30.reuse, UR7, 0x3 ;  /* 0x000000071e007c11 */ /* 0x040fe4000f8e18ff */
[----:B------:R-:W-:Y:S02]  /*3880*/  SHF.L.U32 R3, R29, 0x1f, RZ ;  /* 0x0000001f1d037819 */ /* 0x000fe400000006ff */
[----:B------:R-:W-:Y:S02]  /*3890*/  LEA R24, R30, UR7, 0x4 ;  /* 0x000000071e187c11 */ /* 0x000fe4000f8e20ff */
[----:B--2---:R-:W2:Y:S02]  /*38a0*/  SYNCS.PHASECHK.TRANS64.TRYWAIT P0, [R0+URZ+0x70], R3 ;  /* 0x00007003000075a7 */ /* 0x004ea400080011ff */
[----:B--2---:R-:W-:Y:S05]  /*38b0*/  @!P0 BRA `(.L_x_64) ;  /* 0x0000009c00ac8947 */ /* 0x004fea0003800000 */
.L_x_182:
[----:B------:R-:W-:Y:S01]  /*38c0*/  ISETP.GE.AND P0, PT, R40, 0x1, PT ;  /* 0x000000012800780c */ /* 0x000fe20003f06270 */
[----:B------:R-:W3:Y:S01]  /*38d0*/  LDS.128 R24, [R24+0xe0] ;  /* 0x0000e00018187984 */ /* 0x000ee20000000c00 */
[----:B--2---:R-:W-:Y:S01]  /*38e0*/  VIADD R0, R0, 0x80 ;  /* 0x0000008000007836 */ /* 0x004fe20000000000 */
[----:B------:R-:W-:Y:S01]  /*38f0*/  @!PT LDS RZ, [RZ] ;  /* 0x00000000fffff984 */ /* 0x000fe20000000800 */
[----:B------:R-:W-:Y:S01]  /*3900*/  @!PT LDS RZ, [RZ] ;  /* 0x00000000fffff984 */ /* 0x000fe20000000800 */
[----:B------:R-:W-:Y:S01]  /*3910*/  @!PT LDS RZ, [RZ] ;  /* 0x00000000fffff984 */ /* 0x000fe20000000800 */
[----:B------:R-:W-:Y:S01]  /*3920*/  @!PT LDS RZ, [RZ] ;  /* 0x00000000fffff984 */ /* 0x000fe20000000800 */
[----:B------:R2:W-:Y:S06]  /*3930*/  MEMBAR.ALL.CTA ;  /* 0x0000000000007992 */ /* 0x0005ec0000008000 */
[----:B--2---:R-:W2:Y:S01]  /*3940*/  FENCE.VIEW.ASYNC.S ;  /* 0x00000000000073c6 */ /* 0x004ea20000000000 */
[----:B------:R-:W-:Y:S04]  /*3950*/  PRMT R0, RZ, 0x654, R0 ;  /* 0x00000654ff007816 */ /* 0x000fe80000000000 */
[----:B--2---:R2:W-:Y:S01]  /*3960*/  SYNCS.ARRIVE.TRANS64.RED.A1T0 RZ, [R0+URZ], RZ ;  /* 0x000000ff00ff79a7 */ /* 0x0045e200081004ff */
[----:B---3--:R-:W-:Y:S11]  /*3970*/  LOP3.LUT P3, RZ, R26, 0x1, RZ, 0xc0, !PT ;  /* 0x000000011aff7812 */ /* 0x008ff6000786c0ff */
[----:B------:R-:W-:Y:S02]  /*3980*/  @!UPT UIADD3 URZ, UPT, UPT, URZ, URZ, URZ ;  /* 0x000000fffffff290 */ /* 0x000fe4000fffe0ff */
[----:B------:R-:W-:Y:S02]  /*3990*/  @P3 MOV R13, R24 ;  /* 0x00000018000d3202 */ /* 0x000fe40000000f00 */
[----:B------:R-:W-:Y:S01]  /*39a0*/  @P3 LOP3.LUT R8, R25, 0xffff, RZ, 0xc0, !PT ;  /* 0x0000ffff19083812 */ /* 0x000fe200078ec0ff */
[----:B--2---:R-:W-:Y:S06]  /*39b0*/  @!P0 BRA `(.L_x_65) ;  /* 0x0000000000a48947 */ /* 0x004fec0003800000 */
[----:B-1----:R-:W-:Y:S01]  /*39c0*/  IMAD.HI.U32 R31, R22, R7, RZ ;  /* 0x00000007161f7227 */ /* 0x002fe200078e00ff */
[----:B------:R-:W-:Y:S02]  /*39d0*/  ISETP.NE.AND P0, PT, R6, 0x1, PT ;  /* 0x000000010600780c */ /* 0x000fe40003f05270 */
[----:B------:R-:W-:Y:S01]  /*39e0*/  ISETP.NE.AND P2, PT, R40, 0x1, PT ;  /* 0x000000012800780c */ /* 0x000fe20003f45270 */
[----:B----4-:R-:W-:Y:S01]  /*39f0*/  IMAD.HI.U32 R34, R19, R16, RZ ;  /* 0x0000001013227227 */ /* 0x010fe200078e00ff */
[----:B------:R-:W-:Y:S02]  /*3a00*/  SHF.R.U32.HI R31, RZ, R18, R31 ;  /* 0x00000012ff1f7219 */ /* 0x000fe4000001161f */
[----:B------:R-:W-:Y:S01]  /*3a10*/  ISETP.NE.AND P4, PT, R2, 0x1, PT ;  /* 0x000000010200780c */ /* 0x000fe20003f85270 */
[----:B------:R-:W-:Y:S01]  /*3a20*/  IMAD.HI.U32 R36, R13, R16, RZ ;  /* 0x000000100d247227 */ /* 0x000fe200078e00ff */
[----:B------:R-:W-:Y:S02]  /*3a30*/  SHF.R.U32.HI R34, RZ, R17, R34 ;  /* 0x00000011ff227219 */ /* 0x000fe40000011622 */
[----:B------:R-:W-:Y:S01]  /*3a40*/  SEL R3, R22, R31, !P0 ;  /* 0x0000001f16037207 */ /* 0x000fe20004000000 */
[C---:B------:R-:W-:Y:S01]  /*3a50*/  IMAD.HI.U32 R31, R8.reuse, R7, RZ ;  /* 0x00000007081f7227 */ /* 0x040fe200078e00ff */
[----:B------:R-:W-:Y:S02]  /*3a60*/  SEL R11, R19, R34, !P4 ;  /* 0x00000022130b7207 */ /* 0x000fe40006000000 */
[----:B------:R-:W-:Y:S01]  /*3a70*/  SHF.R.U32.HI R36, RZ, R17, R36 ;  /* 0x00000011ff247219 */ /* 0x000fe20000011624 */
[----:B------:R-:W-:Y:S01]  /*3a80*/  IMAD.HI.U32 R38, R3, R4, RZ ;  /* 0x0000000403267227 */ /* 0x000fe200078e00ff */
[----:B------:R-:W-:Y:S03]  /*3a90*/  SHF.R.U32.HI R31, RZ, R18, R31 ;  /* 0x00000012ff1f7219 */ /* 0x000fe6000001161f */
[----:B------:R-:W-:Y:S01]  /*3aa0*/  IMAD.HI.U32 R34, R11, R4, RZ ;  /* 0x000000040b227227 */ /* 0x000fe200078e00ff */
[----:B------:R-:W-:Y:S02]  /*3ab0*/  @P2 SHF.R.U32.HI R3, RZ, R5, R38 ;  /* 0x00000005ff032219 */ /* 0x000fe40000011626 */
[----:B------:R-:W-:Y:S02]  /*3ac0*/  SEL R9, R8, R31, !P0 ;  /* 0x0000001f08097207 */ /* 0x000fe40004000000 */
[----:B------:R-:W-:Y:S01]  /*3ad0*/  @P2 SHF.R.U32.HI R11, RZ, R5, R34 ;  /* 0x00000005ff0b2219 */ /* 0x000fe20000011622 */
[C---:B------:R-:W-:Y:S01]  /*3ae0*/  IMAD R10, R40.reuse, R3, RZ ;  /* 0x00000003280a7224 */ /* 0x040fe200078e02ff */
[----:B------:R-:W-:Y:S01]  /*3af0*/  SEL R3, R13, R36, !P4 ;  /* 0x000000240d037207 */ /* 0x000fe20006000000 */
[C---:B------:R-:W-:Y:S03]  /*3b00*/  IMAD.HI.U32 R14, R9.reuse, R4, RZ ;  /* 0x00000004090e7227 */ /* 0x040fe600078e00ff */
[----:B------:R-:W-:Y:S01]  /*3b10*/  ISETP.GE.AND P0, PT, R9, R10, PT ;  /* 0x0000000a0900720c */ /* 0x000fe20003f06270 */
[C---:B------:R-:W-:Y:S01]  /*3b20*/  IMAD R12, R40.reuse, R11, RZ ;  /* 0x0000000b280c7224 */ /* 0x040fe200078e02ff */
[-C--:B------:R-:W-:Y:S04]  /*3b30*/  SHF.R.U32.HI R14, RZ, R5.reuse, R14 ;  /* 0x00000005ff0e7219 */ /* 0x080fe8000001160e */
[----:B------:R-:W-:Y:S02]  /*3b40*/  ISETP.GE.OR P0, PT, R3, R12, P0 ;  /* 0x0000000c0300720c */ /* 0x000fe40000706670 */
[----:B------:R-:W-:Y:S05]  /*3b50*/  SEL R15, R9, R14, !P2 ;  /* 0x0000000e090f7207 */ /* 0x000fea0005000000 */
[----:B------:R-:W-:Y:S04]  /*3b60*/  IMAD.MOV R14, RZ, RZ, -R15 ;  /* 0x000000ffff0e7224 */ /* 0x000fe800078e0a0f */
[----:B------:R-:W-:Y:S02]  /*3b70*/  IMAD R14, R40, R14, R9 ;  /* 0x0000000e280e7224 */ /* 0x000fe400078e0209 */
[C---:B------:R-:W-:Y:S05]  /*3b80*/  @!P0 IMAD.HI.U32 R10, R3.reuse, R4, RZ ;  /* 0x00000004030a8227 */ /* 0x040fea00078e00ff */
[----:B------:R-:W-:Y:S04]  /*3b90*/  @!P0 SHF.R.U32.HI R10, RZ, R5, R10 ;  /* 0x00000005ff0a8219 */ /* 0x000fe8000001160a */
[----:B------:R-:W-:Y:S01]  /*3ba0*/  @!P0 SEL R0, R3, R10, !P2 ;  /* 0x0000000a03008207 */ /* 0x000fe20005000000 */
[----:B------:R-:W-:Y:S03]  /*3bb0*/  IMAD.MOV R10, RZ, RZ, -R3 ;  /* 0x000000ffff0a7224 */ /* 0x000fe600078e0a03 */
[----:B------:R-:W-:Y:S01]  /*3bc0*/  @!P0 IADD3 R15, PT, PT, R15, -R0, RZ ;  /* 0x800000000f0f8210 */ /* 0x000fe20007ffe0ff */
[----:B------:R-:W-:Y:S01]  /*3bd0*/  @!P0 IMAD R0, R11, R14, R0 ;  /* 0x0000000e0b008224 */ /* 0x000fe200078e0200 */
[----:B------:R-:W-:Y:S01]  /*3be0*/  IADD3 R11, PT, PT, -R9, RZ, RZ ;  /* 0x000000ff090b7210 */ /* 0x000fe20007ffe1ff */
[----:B------:R-:W-:Y:S02]  /*3bf0*/  IMAD R13, R2, R10, R13 ;  /* 0x0000000a020d7224 */ /* 0x000fe400078e020d */
[----:B------:R-:W-:Y:S02]  /*3c00*/  @!P0 IMAD R9, R15, R40, R3 ;  /* 0x000000280f098224 */ /* 0x000fe400078e0203 */
[----:B------:R-:W-:Y:S02]  /*3c10*/  @!P0 IMAD.MOV.U32 R3, RZ, RZ, R0 ;  /* 0x000000ffff038224 */ /* 0x000fe400078e0000 */
[----:B------:R-:W-:Y:S02]  /*3c20*/  IMAD R8, R6, R11, R8 ;  /* 0x0000000b06087224 */ /* 0x000fe400078e0208 */
[----:B------:R-:W-:Y:S02]  /*3c30*/  IMAD R13, R3, R2, R13 ;  /* 0x00000002030d7224 */ /* 0x000fe400078e020d */
[----:B------:R-:W-:Y:S02]  /*3c40*/  IMAD R8, R9, R6, R8 ;  /* 0x0000000609087224 */ /* 0x000fe400078e0208 */
.L_x_65:
[----:B------:R-:W-:Y:S05]  /*3c50*/  BRA.U UP1, `(.L_x_66) ;  /* 0x0000000101107547 */ /* 0x000fea000b800000 */
[----:B------:R-:W-:Y:S04]  /*3c60*/  MOV R0, UR6 ;  /* 0x0000000600007c02 */ /* 0x000fe80008000f00 */
[----:B------:R-:W-:Y:S04]  /*3c70*/  SHF.L.U32 R3, R0, 0x1f, RZ ;  /* 0x0000001f00037819 */ /* 0x000fe800000006ff */
[----:B------:R-:W2:Y:S02]  /*3c80*/  SYNCS.PHASECHK.TRANS64.TRYWAIT P0, [UR7+0x68], R3 ;  /* 0x00006803ff0075a7 */ /* 0x000ea40008001107 */
[----:B--2---:R-:W-:Y:S05]  /*3c90*/  @!P0 BRA `(.L_x_67) ;  /* 0x0000009800c88947 */ /* 0x004fea0003800000 */
.L_x_66:
[----:B------:R-:W-:Y:S01]  /*3ca0*/  R2UR UR43, R21 ;  /* 0x00000000152b72ca */ /* 0x000fe200000e0000 */
[----:B------:R-:W-:Y:S01]  /*3cb0*/  IMAD.MOV.U32 R12, RZ, RZ, 0x1 ;  /* 0x00000001ff0c7424 */ /* 0x000fe200078e00ff */
[----:B------:R-:W-:Y:S02]  /*3cc0*/  R2UR UR42, R20 ;  /* 0x00000000142a72ca */ /* 0x000fe400000e0000 */
[----:B------:R-:W-:Y:S02]  /*3cd0*/  ISETP.NE.U32.AND P2, PT, RZ, UR4, PT ;  /* 0x00000004ff007c0c */ /* 0x000fe4000bf45070 */
[----:B------:R-:W-:Y:S02]  /*3ce0*/  SHF.L.U32 R12, R12, 0x1f, RZ ;  /* 0x0000001f0c0c7819 */ /* 0x000fe400000006ff */
[----:B------:R-:W-:Y:S05]  /*3cf0*/  ISETP.NE.AND.EX P2, PT, RZ, UR5, PT, P2 ;  /* 0x00000005ff007c0c */ /* 0x000fea000bf45320 */
[----:B------:R-:W-:Y:S02]  /*3d00*/  USHF.L.U32 UR43, UR43, 0x7, URZ ;  /* 0x000000072b2b7899 */ /* 0x000fe400080006ff */
[----:B------:R-:W-:Y:S01]  /*3d10*/  USHF.L.U32 UR42, UR42, 0x8, URZ ;  /* 0x000000082a2a7899 */ /* 0x000fe200080006ff */
[----:B------:R-:W-:Y:S11]  /*3d20*/  BRA.U !UP3, `(.L_x_68) ;  /* 0x000000010b347547 */ /* 0x000ff6000b800000 */
[----:B------:R-:W-:Y:S01]  /*3d30*/  UPLOP3.LUT UP0, UPT, UPT, UPT, UP2, 0x80, 0x8 ;  /* 0x000000000008789c */ /* 0x000fe20003f0f020 */
[----:B--2---:R-:W-:Y:S02]  /*3d40*/  HFMA2 R0, -RZ, RZ, 0, 5.9604644775390625e-08 ;  /* 0x00000001ff007431 */ /* 0x004fe400000001ff */
[----:B------:R-:W-:Y:S03]  /*3d50*/  IMAD.MOV.U32 R103, RZ, RZ, 0x1 ;  /* 0x00000001ff677424 */ /* 0x000fe600078e00ff */
[----:B------:R-:W-:Y:S05]  /*3d60*/  PLOP3.LUT P0, PT, PT, PT, UP0, 0x80, 0x8 ;  /* 0x000000000008781c */ /* 0x000fea0003f0f008 */
[----:B------:R-:W2:Y:S01]  /*3d70*/  @UP0 LDCU.64 UR10, c[0x0][0x888] ;  /* 0x00011100ff0a07ac */ /* 0x000ea20008000a00 */
[----:B------:R-:W-:Y:S07]  /*3d80*/  @UP0 UIMAD UR8, UR36, UR4, URZ ;  /* 0x00000004240802a4 */ /* 0x000fee000f8e02ff */
[----:B------:R-:W-:Y:S01]  /*3d90*/  @!P0 PRMT R103, R0, 0x7610, R103 ;  /* 0x0000761000678816 */ /* 0x000fe20000000067 */
[----:B--2---:R-:W-:Y:S03]  /*3da0*/  @UP0 UIMAD.WIDE UR10, UR8, 0x4, UR10 ;  /* 0x00000004080a08a5 */ /* 0x004fe6000f8e020a */
[----:B------:R-:W2:Y:S03]  /*3db0*/  @!UP0 LDCU UR8, c[0x0][0x880] ;  /* 0x00011000ff0887ac */ /* 0x000ea60008000800 */
[----:B------:R-:W-:Y:S01]  /*3dc0*/  IMAD.U32 R10, RZ, RZ, UR10 ;  /* 0x0000000aff0a7e24 */ /* 0x000fe2000f8e00ff */
[----:B------:R-:W-:Y:S05]  /*3dd0*/  MOV R11, UR11 ;  /* 0x0000000b000b7c02 */ /* 0x000fea0008000f00 */
[----:B-----5:R3:W5:Y:S02]  /*3de0*/  @P0 LDG.E R49, desc[UR46][R10.64] ;  /* 0x0000002e0a310981 */ /* 0x020764000c1e1900 */
[----:B--23--:R-:W-:Y:S07]  /*3df0*/  @!P0 IMAD.U32 R49, RZ, RZ, UR8 ;  /* 0x00000008ff318e24 */ /* 0x00cfee000f8e00ff */
.L_x_68:
[----:B-----5:R-:W-:Y:S01]  /*3e00*/  @!P2 FSETP.EQ.AND P0, PT, R49, RZ, PT ;  /* 0x000000ff3100a20b */ /* 0x020fe20003f02000 */
[----:B------:R-:W-:Y:S01]  /*3e10*/  @!UPT UIADD3 URZ, UPT, UPT, URZ, URZ, URZ ;  /* 0x000000fffffff290 */ /* 0x000fe2000fffe0ff */
[----:B------:R-:W-:Y:S11]  /*3e20*/  @!P2 BRA `(.L_x_69) ;  /* 0x000000000014a947 */ /* 0x000ff60003800000 */
[----:B------:R-:W-:Y:S02]  /*3e30*/  LOP3.LUT P2, RZ, R103, 0xff, RZ, 0xc0, !PT ;  /* 0x000000ff67ff7812 */ /* 0x000fe4000784c0ff */
[----:B------:R-:W-:Y:S04]  /*3e40*/  PLOP3.LUT P0, PT, PT, PT, UP0, 0x80, 0x8 ;  /* 0x000000000008781c */ /* 0x000fe80003f0f008 */
[----:B------:R-:W-:Y:S07]  /*3e50*/  PLOP3.LUT P0, PT, P0, PT, PT, 0x8, 0x80 ;  /* 0x000000000080781c */ /* 0x000fee000070e170 */
[----:B------:R-:W-:Y:S11]  /*3e60*/  @P2 FSETP.EQ.AND P0, PT, R49, RZ, PT ;  /* 0x000000ff3100220b */ /* 0x000ff60003f02000 */
[----:B------:R-:W-:Y:S02]  /*3e70*/  @!UPT UIADD3 URZ, UPT, UPT, URZ, URZ, URZ ;  /* 0x000000fffffff290 */ /* 0x000fe4000fffe0ff */
.L_x_69:
[----:B------:R-:W3:Y:S01]  /*3e80*/  SYNCS.PHASECHK.TRANS64.TRYWAIT P2, [UR7+0x40], R12 ;  /* 0x0000400cff0075a7 */ /* 0x000ee20008041107 */
[----:B------:R-:W-:Y:S04]  /*3e90*/  ELECT P4, URZ, PT ;  /* 0x0000000000ff782f */ /* 0x000fe80003880000 */
[----:B------:R-:W-:Y:S11]  /*3ea0*/  PLOP3.LUT P4, PT, P0, P4, PT, 0xf2, 0x2f ;  /* 0x00000000002f781c */ /* 0x000ff60000789e72 */
[----:B------:R-:W-:Y:S02]  /*3eb0*/  @!UPT UIADD3 URZ, UPT, UPT, URZ, URZ, URZ ;  /* 0x000000fffffff290 */ /* 0x000fe4000fffe0ff */
[----:B-1----:R-:W-:Y:S05]  /*3ec0*/  @!P4 IADD3 R9, P0, PT, R32, 0x580, RZ ;  /* 0x000005802009c810 */ /* 0x002fea0007f1e0ff */
[----:B--2---:R-:W-:Y:S01]  /*3ed0*/  @!P4 IMAD.X R0, RZ, RZ, R33, P0 ;  /* 0x000000ffff00c224 */ /* 0x004fe200000e0621 */
[----:B---3--:R-:W-:Y:S07]  /*3ee0*/  @!P2 BRA `(.L_x_70) ;  /* 0x00000098004ca947 */ /* 0x008fee0003800000 */
.L_x_185:
[----:B------:R-:W-:Y:S01]  /*3ef0*/  @!P4 R2UR UR9, R9 ;  /* 0x000000000909c2ca */ /* 0x000fe200000e0000 */
[----:B------:R-:W-:Y:S01]  /*3f00*/  VOTEU.ALL UP1, P4 ;  /* 0x0000000000ff7886 */ /* 0x000fe20002020000 */
[----:B------:R-:W-:Y:S01]  /*3f10*/  @!P4 R2UR UR8, R0 ;  /* 0x000000000008c2ca */ /* 0x000fe200000e0000 */
[----:B------:R-:W-:Y:S01]  /*3f20*/  @!P4 IMAD.MOV.U32 R0, RZ, RZ, 0x4000 ;  /* 0x00004000ff00c424 */ /* 0x000fe200078e00ff */
[----:B------:R-:W-:Y:S01]  /*3f30*/  UMOV UR44, UR36 ;  /* 0x00000024002c7c82 */ /* 0x000fe20008000000 */
[----:B------:R-:W-:Y:S01]  /*3f40*/  UPRMT UR21, UR37, 0x654, UR41 ;  /* 0x0000065425157896 */ /* 0x000fe20008000029 */
[----:B------:R-:W-:Y:S01]  /*3f50*/  @!P4 IADD3 R9, P0, PT, R32, 0x580, RZ ;  /* 0x000005802009c810 */ /* 0x000fe20007f1e0ff */
[----:B------:R-:W-:Y:S01]  /*3f60*/  @!UP1 UIADD3 UR40, UPT, UPT, UR7, 0x400, URZ ;  /* 0x0000040007289890 */ /* 0x000fe2000fffe0ff */
[----:B------:R-:W-:Y:S05]  /*3f70*/  VOTEU.ALL UP1, P4 ;  /* 0x0000000000ff7886 */ /* 0x000fea0002020000 */
[----:B------:R-:W-:Y:S01]  /*3f80*/  IMAD.U32 R10, RZ, RZ, UR9 ;  /* 0x00000009ff0a7e24 */ /* 0x000fe2000f8e00ff */
[----:B------:R-:W-:Y:S01]  /*3f90*/  UMOV UR9, 0x10000000 ;  /* 0x1000000000097882 */ /* 0x000fe20000000000 */
[----:B------:R-:W-:Y:S01]  /*3fa0*/  IMAD.U32 R11, RZ, RZ, UR8 ;  /* 0x00000008ff0b7e24 */ /* 0x000fe2000f8e00ff */
[----:B------:R-:W-:Y:S02]  /*3fb0*/  UMOV UR8, 0x0 ;  /* 0x0000000000087882 */ /* 0x000fe40000000000 */
[----:B------:R-:W-:Y:S02]  /*3fc0*/  @!P4 R2UR UR10, R10 ;  /* 0x000000000a0ac2ca */ /* 0x000fe400000e0000 */
[----:B------:R-:W-:Y:S11]  /*3fd0*/  @!P4 R2UR UR11, R11 ;  /* 0x000000000b0bc2ca */ /* 0x000ff600000e0000 */
[----:B------:R-:W-:Y:S02]  /*3fe0*/  @!UPT UIADD3 URZ, UPT, UPT, URZ, URZ, URZ ;  /* 0x000000fffffff290 */ /* 0x000fe4000fffe0ff */
[----:B------:R2:W-:Y:S01]  /*3ff0*/  @!UP1 UTMALDG.3D [UR40], [UR10], desc[UR8] ;  /* 0x000008280a0095b4 */ /* 0x0005e20008011000 */
[----:B------:R3:W-:Y:S01]  /*4000*/  @!P4 SYNCS.ARRIVE.TRANS64.RED.A0TR RZ, [UR7+0x20], R0 ;  /* 0x00002000ffffc9a7 */ /* 0x0007e20008300407 */
[----:B------:R-:W-:Y:S01]  /*4010*/  SYNCS.ARRIVE.TRANS64.RED.A1T0 RZ, [UR21], RZ ;  /* 0x000000ffffff79a7 */ /* 0x000fe20008100415 */
[----:B---3--:R-:W-:Y:S01]  /*4020*/  @!P4 IMAD.X R0, RZ, RZ, R33, P0 ;  /* 0x000000ffff00c224 */ /* 0x008fe200000e0621 */
[----:B------:R-:W3:Y:S02]  /*4030*/  SYNCS.PHASECHK.TRANS64.TRYWAIT P2, [UR7+0x48], R12 ;  /* 0x0000480cff0075a7 */ /* 0x000ee40008041107 */
[----:B--23--:R-:W-:Y:S05]  /*4040*/  @!P2 BRA `(.L_x_71) ;  /* 0x00000098000ca947 */ /* 0x00cfea0003800000 */
.L_x_187:
[----:B------:R-:W-:Y:S01]  /*4050*/  @!P4 R2UR UR9, R9 ;  /* 0x000000000909c2ca */ /* 0x000fe200000e0000 */
[----:B------:R-:W-:Y:S01]  /*4060*/  VOTEU.ALL UP1, P4 ;  /* 0x0000000000ff7886 */ /* 0x000fe20002020000 */
[----:B------:R-:W-:Y:S01]  /*4070*/  @!P4 R2UR UR8, R0 ;  /* 0x000000000008c2ca */ /* 0x000fe200000e0000 */
[----:B------:R-:W-:Y:S01]  /*4080*/  @!P4 IMAD.MOV.U32 R0, RZ, RZ, 0x4000 ;  /* 0x00004000ff00c424 */ /* 0x000fe200078e00ff */
[----:B------:R-:W-:Y:S01]  /*4090*/  UMOV UR35, UR43 ;  /* 0x0000002b00237c82 */ /* 0x000fe20008000000 */
[----:B------:R-:W-:Y:S01]  /*40a0*/  UPRMT UR15, UR37, 0x654, UR33 ;  /* 0x00000654250f7896 */ /* 0x000fe20008000021 */
[----:B------:R-:W-:Y:S01]  /*40b0*/  @!P4 IADD3 R9, P0, PT, R32, 0x580, RZ ;  /* 0x000005802009c810 */ /* 0x000fe20007f1e0ff */
[----:B------:R-:W-:Y:S02]  /*40c0*/  @!UP1 UIADD3 UR34, UPT, UPT, UR42, 0x20, URZ ;  /* 0x000000202a229890 */ /* 0x000fe4000fffe0ff */
[----:B------:R-:W-:Y:S01]  /*40d0*/  @!UP1 UIADD3 UR32, UPT, UPT, UR7, 0x4400, URZ ;  /* 0x0000440007209890 */ /* 0x000fe2000fffe0ff */
[----:B------:R-:W-:Y:S03]  /*40e0*/  VOTEU.ALL UP1, P4 ;  /* 0x0000000000ff7886 */ /* 0x000fe60002020000 */
        /* <DEDUP_REMOVED lines=13> */
.L_x_189:
[----:B------:R-:W-:Y:S01]  /*41c0*/  @!P4 R2UR UR9, R9 ;  /* 0x000000000909c2ca */ /* 0x000fe200000e0000 */
[----:B------:R-:W-:Y:S01]  /*41d0*/  VOTEU.ALL UP1, P4 ;  /* 0x0000000000ff7886 */ /* 0x000fe20002020000 */
[----:B------:R-:W-:Y:S01]  /*41e0*/  @!P4 R2UR UR8, R0 ;  /* 0x000000000008c2ca */ /* 0x000fe200000e0000 */
[----:B------:R-:W-:Y:S01]  /*41f0*/  @!P4 IMAD.MOV.U32 R0, RZ, RZ, 0x4000 ;  /* 0x00004000ff00c424 */ /* 0x000fe200078e00ff */
[----:B------:R-:W-:Y:S01]  /*4200*/  UMOV UR27, UR43 ;  /* 0x0000002b001b7c82 */ /* 0x000fe20008000000 */
[----:B------:R-:W-:Y:S01]  /*4210*/  UMOV UR28, UR36 ;  /* 0x00000024001c7c82 */ /* 0x000fe20008000000 */
[----:B------:R-:W-:Y:S01]  /*4220*/  @!UP1 UIADD3 UR26, UPT, UPT, UR42, 0x40, URZ ;  /* 0x000000402a1a9890 */ /* 0x000fe2000fffe0ff */
[----:B------:R-:W-:Y:S01]  /*4230*/  @!P4 IADD3 R9, P0, PT, R32, 0x580, RZ ;  /* 0x000005802009c810 */ /* 0x000fe20007f1e0ff */
[----:B------:R-:W-:Y:S01]  /*4240*/  @!UP1 UIADD3 UR24, UPT, UPT, UR7, 0x8400, URZ ;  /* 0x0000840007189890 */ /* 0x000fe2000fffe0ff */
[----:B------:R-:W-:Y:S01]  /*4250*/  VOTEU.ALL UP1, P4 ;  /* 0x0000000000ff7886 */ /* 0x000fe20002020000 */
[----:B------:R-:W-:Y:S03]  /*4260*/  UPRMT UR14, UR37, 0x654, UR25 ;  /* 0x00000654250e7896 */ /* 0x000fe60008000019 */
        /* <DEDUP_REMOVED lines=13> */
.L_x_191:
[----:B------:R-:W-:Y:S01]  /*4340*/  @!P4 R2UR UR9, R9 ;  /* 0x000000000909c2ca */ /* 0x000fe200000e0000 */
[----:B------:R-:W-:Y:S01]  /*4350*/  VOTEU.ALL UP1, P4 ;  /* 0x0000000000ff7886 */ /* 0x000fe20002020000 */
[----:B------:R-:W-:Y:S01]  /*4360*/  @!P4 R2UR UR8, R0 ;  /* 0x000000000008c2ca */ /* 0x000fe200000e0000 */
[----:B------:R-:W-:Y:S01]  /*4370*/  @!P4 IMAD.MOV.U32 R0, RZ, RZ, 0x4000 ;  /* 0x00004000ff00c424 */ /* 0x000fe200078e00ff */
[----:B------:R-:W-:Y:S01]  /*4380*/  UMOV UR19, UR43 ;  /* 0x0000002b00137c82 */ /* 0x000fe20008000000 */
[----:B------:R-:W-:Y:S01]  /*4390*/  UMOV UR20, UR36 ;  /* 0x0000002400147c82 */ /* 0x000fe20008000000 */
[----:B------:R-:W-:Y:S01]  /*43a0*/  @!UP1 UIADD3 UR18, UPT, UPT, UR42, 0x60, URZ ;  /* 0x000000602a129890 */ /* 0x000fe2000fffe0ff */
[----:B------:R-:W-:Y:S01]  /*43b0*/  SHF.L.U32 R20, RZ, 0x1f, RZ ;  /* 0x0000001fff147819 */ /* 0x000fe200000006ff */
[----:B------:R-:W-:Y:S01]  /*43c0*/  @!UP1 UIADD3 UR16, UPT, UPT, UR7, 0xc400, URZ ;  /* 0x0000c40007109890 */ /* 0x000fe2000fffe0ff */
[----:B------:R-:W-:Y:S01]  /*43d0*/  @!P4 IADD3 R9, P0, PT, R32, 0x580, RZ ;  /* 0x000005802009c810 */ /* 0x000fe20007f1e0ff */
[----:B------:R-:W-:Y:S01]  /*43e0*/  VOTEU.ALL UP1, P4 ;  /* 0x0000000000ff7886 */ /* 0x000fe20002020000 */
[----:B------:R-:W-:Y:S02]  /*43f0*/  UPRMT UR13, UR37, 0x654, UR17 ;  /* 0x00000654250d7896 */ /* 0x000fe40008000011 */
        /* <DEDUP_REMOVED lines=13> */
.L_x_193:
[----:B------:R-:W-:Y:S01]  /*44d0*/  @!P4 R2UR UR9, R9 ;  /* 0x000000000909c2ca */ /* 0x000fe200000e0000 */
[----:B------:R-:W-:Y:S01]  /*44e0*/  VOTEU.ALL UP1, P4 ;  /* 0x0000000000ff7886 */ /* 0x000fe20002020000 */
[----:B------:R-:W-:Y:S01]  /*44f0*/  @!P4 R2UR UR8, R0 ;  /* 0x000000000008c2ca */ /* 0x000fe200000e0000 */
[----:B------:R-:W-:Y:S01]  /*4500*/  @!P4 IMAD.MOV.U32 R0, RZ, RZ, 0x4000 ;  /* 0x00004000ff00c424 */ /* 0x000fe200078e00ff */
[----:B------:R-:W-:Y:S01]  /*4510*/  UMOV UR18, 0x0 ;  /* 0x0000000000127882 */ /* 0x000fe20000000000 */
[----:B------:R-:W-:Y:S01]  /*4520*/  UMOV UR19, 0x10000000 ;  /* 0x1000000000137882 */ /* 0x000fe20000000000 */
[----:B------:R-:W-:Y:S01]  /*4530*/  @!UP1 UIADD3 UR10, UPT, UPT, UR42, 0x80, URZ ;  /* 0x000000802a0a9890 */ /* 0x000fe2000fffe0ff */
[----:B------:R-:W-:Y:S01]  /*4540*/  @!P4 IADD3 R9, P0, PT, R32, 0x580, RZ ;  /* 0x000005802009c810 */ /* 0x000fe20007f1e0ff */
[----:B------:R-:W-:Y:S01]  /*4550*/  UMOV UR11, UR43 ;  /* 0x0000002b000b7c82 */ /* 0x000fe20008000000 */
[----:B------:R-:W-:Y:S04]  /*4560*/  UMOV UR12, UR36 ;  /* 0x00000024000c7c82 */ /* 0x000fe80008000000 */
[----:B------:R-:W-:Y:S01]  /*4570*/  IMAD.U32 R10, RZ, RZ, UR9 ;  /* 0x00000009ff0a7e24 */ /* 0x000fe2000f8e00ff */
[----:B------:R-:W-:Y:S01]  /*4580*/  UMOV UR9, UR41 ;  /* 0x0000002900097c82 */ /* 0x000fe20008000000 */
[----:B------:R-:W-:Y:S01]  /*4590*/  IMAD.U32 R11, RZ, RZ, UR8 ;  /* 0x00000008ff0b7e24 */ /* 0x000fe2000f8e00ff */
[----:B------:R-:W-:Y:S02]  /*45a0*/  @!UP1 UIADD3 UR8, UPT, UPT, UR7, 0x400, URZ ;  /* 0x0000040007089890 */ /* 0x000fe4000fffe0ff */
[----:B------:R-:W-:Y:S01]  /*45b0*/  @!P4 R2UR UR22, R10 ;  /* 0x000000000a16c2ca */ /* 0x000fe200000e0000 */
[----:B------:R-:W-:Y:S01]  /*45c0*/  VOTEU.ALL UP1, P4 ;  /* 0x0000000000ff7886 */ /* 0x000fe20002020000 */
        /* <DEDUP_REMOVED lines=8> */
.L_x_195:
        /* <DEDUP_REMOVED lines=9> */
[----:B------:R-:W-:Y:S03]  /*46e0*/  UMOV UR12, UR36 ;  /* 0x00000024000c7c82 */ /* 0x000fe60008000000 */
[----:B------:R-:W-:Y:S02]  /*46f0*/  @!P4 IMAD.X R21, RZ, RZ, R33, P0 ;  /* 0x000000ffff15c224 */ /* 0x000fe400000e0621 */
        /* <DEDUP_REMOVED lines=11> */
[----:B------:R-:W3:Y:S02]  /*47b0*/  SYNCS.PHASECHK.TRANS64.TRYWAIT P2, [UR7+0x50], R20 ;  /* 0x00005014ff0075a7 */ /* 0x000ee40008041107 */
[----:B--23--:R-:W-:Y:S05]  /*47c0*/  @!P2 BRA `(.L_x_76) ;  /* 0x0000009000a4a947 */ /* 0x00cfea0003800000 */
.L_x_197:
[----:B------:R-:W2:Y:S01]  /*47d0*/  LDC.64 R14, c[0x0][0xb10] ;  /* 0x0002c400ff0e7b82 */ /* 0x000ea20000000a00 */
[----:B------:R-:W-:Y:S01]  /*47e0*/  @!P4 R2UR UR9, R31 ;  /* 0x000000001f09c2ca */ /* 0x000fe200000e0000 */
[----:B------:R-:W-:Y:S01]  /*47f0*/  VOTEU.ALL UP1, P4 ;  /* 0x0000000000ff7886 */ /* 0x000fe20002020000 */
[----:B------:R-:W-:Y:S01]  /*4800*/  @!P4 R2UR UR8, R21 ;  /* 0x000000001508c2ca */ /* 0x000fe200000e0000 */
[----:B------:R-:W-:Y:S01]  /*4810*/  @!P4 IMAD.MOV.U32 R21, RZ, RZ, 0x4000 ;  /* 0x00004000ff15c424 */ /* 0x000fe200078e00ff */
[----:B------:R-:W-:Y:S03]  /*4820*/  UMOV UR18, 0x0 ;  /* 0x0000000000127882 */ /* 0x000fe60000000000 */
[----:B------:R-:W3:Y:S01]  /*4830*/  LDC.64 R10, c[0x0][0xb18] ;  /* 0x0002c600ff0a7b82 */ /* 0x000ee20000000a00 */
[----:B------:R-:W-:Y:S01]  /*4840*/  @!UP1 UIADD3 UR10, UPT, UPT, UR42, 0xc0, URZ ;  /* 0x000000c02a0a9890 */ /* 0x000fe2000fffe0ff */
[----:B------:R-:W-:Y:S01]  /*4850*/  @P3 SHF.R.U32.HI R28, RZ, 0x10, R25 ;  /* 0x00000010ff1c3819 */ /* 0x000fe20000011619 */
[----:B------:R-:W-:Y:S01]  /*4860*/  UMOV UR19, 0x10000000 ;  /* 0x1000000000137882 */ /* 0x000fe20000000000 */
[----:B------:R-:W-:Y:S01]  /*4870*/  UMOV UR11, UR43 ;  /* 0x0000002b000b7c82 */ /* 0x000fe20008000000 */
[----:B------:R-:W-:Y:S03]  /*4880*/  UMOV UR12, UR36 ;  /* 0x00000024000c7c82 */ /* 0x000fe60008000000 */
[----:B------:R-:W5:Y:S01]  /*4890*/  @!P1 LDC R0, c[0x0][0xb20] ;  /* 0x0002c800ff009b82 */ /* 0x000f620000000800 */
[----:B------:R-:W-:Y:S02]  /*48a0*/  VIADD R30, R30, 0x1 ;  /* 0x000000011e1e7836 */ /* 0x000fe40000000000 */
[----:B------:R-:W-:Y:S05]  /*48b0*/  IMAD.U32 R34, RZ, RZ, UR9 ;  /* 0x00000009ff227e24 */ /* 0x000fea000f8e00ff */
[----:B-1----:R-:W1:Y:S01]  /*48c0*/  @!P1 LDC R3, c[0x0][0xb0c] ;  /* 0x0002c300ff039b82 */ /* 0x002e620000000800 */
[----:B------:R-:W-:Y:S01]  /*48d0*/  IMAD.U32 R35, RZ, RZ, UR8 ;  /* 0x00000008ff237e24 */ /* 0x000fe2000f8e00ff */
[----:B------:R-:W-:Y:S01]  /*48e0*/  @!UP1 UIADD3 UR8, UPT, UPT, UR7, 0x8400, URZ ;  /* 0x0000840007089890 */ /* 0x000fe2000fffe0ff */
[----:B------:R-:W-:Y:S01]  /*48f0*/  @!P4 R2UR UR20, R34 ;  /* 0x000000002214c2ca */ /* 0x000fe200000e0000 */
[----:B------:R-:W-:Y:S02]  /*4900*/  VOTEU.ALL UP1, P4 ;  /* 0x0000000000ff7886 */ /* 0x000fe40002020000 */
[----:B------:R-:W-:Y:S01]  /*4910*/  @!P4 R2UR UR21, R35 ;  /* 0x000000002315c2ca */ /* 0x000fe200000e0000 */
[----:B------:R-:W-:Y:S11]  /*4920*/  UMOV UR9, UR25 ;  /* 0x0000001900097c82 */ /* 0x000ff60008000000 */
[----:B------:R-:W-:Y:S01]  /*4930*/  @!UPT UIADD3 URZ, UPT, UPT, URZ, URZ, URZ ;  /* 0x000000fffffff290 */ /* 0x000fe2000fffe0ff */
[----:B------:R1:W-:Y:S01]  /*4940*/  @!UP1 UTMALDG.3D [UR8], [UR20], desc[UR18] ;  /* 0x00001208140095b4 */ /* 0x0003e20008011000 */
[----:B------:R1:W-:Y:S02]  /*4950*/  @!P4 SYNCS.ARRIVE.TRANS64.RED.A0TR RZ, [UR7+0x30], R21 ;  /* 0x00003015ffffc9a7 */ /* 0x0003e40008300407 */
[----:B-1----:R-:W-:Y:S01]  /*4960*/  @!P1 ISETP.NE.AND P2, PT, R3, 0x1, PT ;  /* 0x000000010300980c */ /* 0x002fe20003f45270 */
[C---:B--2---:R-:W-:Y:S01]  /*4970*/  @!P1 IMAD.HI.U32 R14, R13.reuse, R14, RZ ;  /* 0x0000000e0d0e9227 */ /* 0x044fe200078e00ff */
[----:B---3--:R-:W-:Y:S03]  /*4980*/  @!P1 ISETP.NE.AND P0, PT, R10, 0x1, PT ;  /* 0x000000010a00980c */ /* 0x008fe60003f05270 */
[C---:B------:R-:W-:Y:S01]  /*4990*/  @!P1 IMAD.HI.U32 R11, R8.reuse, R11, RZ ;  /* 0x0000000b080b9227 */ /* 0x040fe200078e00ff */
[----:B------:R-:W-:Y:S04]  /*49a0*/  @!P1 SHF.R.U32.HI R14, RZ, R15, R14 ;  /* 0x0000000fff0e9219 */ /* 0x000fe8000001160e */
[----:B-----5:R-:W-:Y:S01]  /*49b0*/  @!P1 SHF.R.U32.HI R9, RZ, R0, R11 ;  /* 0x00000000ff099219 */ /* 0x020fe2000001160b */
[----:B------:R-:W-:Y:S01]  /*49c0*/  SYNCS.ARRIVE.TRANS64.RED.A1T0 RZ, [UR14], RZ ;  /* 0x000000ffffff79a7 */ /* 0x000fe2000810040e */
[----:B------:R-:W-:Y:S02]  /*49d0*/  @!P1 SEL R14, R13, R14, !P2 ;  /* 0x0000000e0d0e9207 */ /* 0x000fe40005000000 */
[----:B------:R-:W-:Y:S01]  /*49e0*/  @!P1 SEL R9, R8, R9, !P0 ;  /* 0x0000000908099207 */ /* 0x000fe20004000000 */
[----:B------:R-:W1:Y:S04]  /*49f0*/  SYNCS.PHASECHK.TRANS64.TRYWAIT P5, [UR7+0x58], R20 ;  /* 0x00005814ff0075a7 */ /* 0x000e6800080a1107 */
[----:B------:R-:W-:Y:S02]  /*4a00*/  @!P1 IMAD.IADD R0, R9, 0x1, -R14 ;  /* 0x0000000109009824 */ /* 0x000fe400078e0a0e */
[----:B------:R-:W-:Y:S02]  /*4a10*/  @!P1 IMAD.IADD R9, R14, 0x1, -R9 ;  /* 0x000000010e099824 */ /* 0x000fe400078e0a09 */
[----:B------:R-:W-:Y:S02]  /*4a20*/  @!P1 IMAD R13, R0, R3, R13 ;  /* 0x00000003000d9224 */ /* 0x000fe400078e020d */
[----:B------:R-:W-:Y:S01]  /*4a30*/  @!P1 IMAD R8, R9, R10, R8 ;  /* 0x0000000a09089224 */ /* 0x000fe200078e0208 */
[----:B-1----:R-:W-:Y:S06]  /*4a40*/  @!P5 BRA `(.L_x_77) ;  /* 0x00000090001cd947 */ /* 0x002fec0003800000 */
.L_x_199:
[----:B-1----:R-:W-:Y:S01]  /*4a50*/  @!P4 IADD3 R3, P0, PT, R32, 0x580, RZ ;  /* 0x000005802003c810 */ /* 0x002fe20007f1e0ff */
[----:B------:R-:W-:Y:S01]  /*4a60*/  VOTEU.ALL UP1, P4 ;  /* 0x0000000000ff7886 */ /* 0x000fe20002020000 */
[----:B------:R-:W-:Y:S01]  /*4a70*/  UMOV UR18, 0x0 ;  /* 0x0000000000127882 */ /* 0x000fe20000000000 */
[----:B------:R-:W-:Y:S01]  /*4a80*/  UMOV UR19, 0x10000000 ;  /* 0x1000000000137882 */ /* 0x000fe20000000000 */
[----:B------:R-:W-:Y:S01]  /*4a90*/  @!P4 R2UR UR9, R3 ;  /* 0x000000000309c2ca */ /* 0x000fe200000e0000 */
[----:B------:R-:W-:Y:S01]  /*4aa0*/  @!P4 IMAD.X R0, RZ, RZ, R33, P0 ;  /* 0x000000ffff00c224 */ /* 0x000fe200000e0621 */
[----:B------:R-:W-:Y:S01]  /*4ab0*/  @!UP1 UIADD3 UR10, UPT, UPT, UR42, 0xe0, URZ ;  /* 0x000000e02a0a9890 */ /* 0x000fe2000fffe0ff */
[----:B------:R-:W-:Y:S01]  /*4ac0*/  ISETP.NE.AND P0, PT, R30, 0x2, PT ;  /* 0x000000021e00780c */ /* 0x000fe20003f05270 */
[----:B------:R-:W-:Y:S01]  /*4ad0*/  UMOV UR11, UR43 ;  /* 0x0000002b000b7c82 */ /* 0x000fe20008000000 */
[----:B------:R-:W-:Y:S01]  /*4ae0*/  UMOV UR12, UR36 ;  /* 0x00000024000c7c82 */ /* 0x000fe20008000000 */
[----:B------:R-:W-:Y:S01]  /*4af0*/  @!P4 R2UR UR8, R0 ;  /* 0x000000000008c2ca */ /* 0x000fe200000e0000 */
[----:B------:R-:W-:Y:S01]  /*4b00*/  IMAD.IADD R20, R8, 0x1, R102 ;  /* 0x0000000108147824 */ /* 0x000fe200078e0266 */
[----:B------:R-:W-:Y:S01]  /*4b10*/  @P3 R2UR UR36, R28 ;  /* 0x000000001c2432ca */ /* 0x000fe200000e0000 */
[----:B------:R-:W-:Y:S01]  /*4b20*/  IMAD.IADD R21, R13, 0x1, R104 ;  /* 0x000000010d157824 */ /* 0x000fe200078e0268 */
[----:B------:R-:W-:Y:S02]  /*4b30*/  SEL R0, RZ, 0x1, P0 ;  /* 0x00000001ff007807 */ /* 0x000fe40000000000 */
[----:B------:R-:W-:Y:S01]  /*4b40*/  SEL R30, R30, RZ, P0 ;  /* 0x000000ff1e1e7207 */ /* 0x000fe20000000000 */
[----:B------:R-:W-:Y:S01]  /*4b50*/  IMAD.U32 R10, RZ, RZ, UR9 ;  /* 0x00000009ff0a7e24 */ /* 0x000fe2000f8e00ff */
[----:B------:R-:W-:Y:S01]  /*4b60*/  UMOV UR9, UR17 ;  /* 0x0000001100097c82 */ /* 0x000fe20008000000 */
[----:B------:R-:W-:Y:S03]  /*4b70*/  LOP3.LUT R29, R29, R0, RZ, 0x3c, !PT ;  /* 0x000000001d1d7212 */ /* 0x000fe600078e3cff */
[----:B------:R-:W-:Y:S01]  /*4b80*/  @!P4 R2UR UR14, R10 ;  /* 0x000000000a0ec2ca */ /* 0x000fe200000e0000 */
[----:B------:R-:W-:Y:S01]  /*4b90*/  IMAD.U32 R11, RZ, RZ, UR8 ;  /* 0x00000008ff0b7e24 */ /* 0x000fe2000f8e00ff */
[----:B------:R-:W-:Y:S01]  /*4ba0*/  @!UP1 UIADD3 UR8, UPT, UPT, UR7, 0xc400, URZ ;  /* 0x0000c40007089890 */ /* 0x000fe2000fffe0ff */
[----:B------:R-:W-:Y:S03]  /*4bb0*/  VOTEU.ALL UP1, P4 ;  /* 0x0000000000ff7886 */ /* 0x000fe60002020000 */
[----:B------:R-:W-:Y:S11]  /*4bc0*/  @!P4 R2UR UR15, R11 ;  /* 0x000000000b0fc2ca */ /* 0x000ff600000e0000 */
[----:B------:R-:W-:Y:S02]  /*4bd0*/  @!UPT UIADD3 URZ, UPT, UPT, URZ, URZ, URZ ;  /* 0x000000fffffff290 */ /* 0x000fe4000fffe0ff */
[----:B------:R2:W-:Y:S01]  /*4be0*/  @!UP1 UTMALDG.3D [UR8], [UR14], desc[UR18] ;  /* 0x000012080e0095b4 */ /* 0x0005e20008011000 */
[----:B------:R2:W-:Y:S01]  /*4bf0*/  @!P4 SYNCS.ARRIVE.TRANS64.RED.A0TR RZ, [UR7+0x38], R23 ;  /* 0x00003817ffffc9a7 */ /* 0x0005e20008300407 */
[----:B------:R-:W-:Y:S01]  /*4c00*/  UPLOP3.LUT UP1, UPT, UPT, UPT, UPT, 0x80, 0x8 ;  /* 0x000000000008789c */ /* 0x000fe20003f2f070 */
[----:B------:R-:W-:Y:S01]  /*4c10*/  SYNCS.ARRIVE.TRANS64.RED.A1T0 RZ, [UR13], RZ ;  /* 0x000000ffffff79a7 */ /* 0x000fe2000810040d */
[----:B------:R-:W-:Y:S09]  /*4c20*/  @P3 BRA `(.L_x_78) ;  /* 0xffffffec00103947 */ /* 0x000ff2000383ffff */
[----:B------:R-:W1:Y:S02]  /*4c30*/  SYNCS.PHASECHK.TRANS64.TRYWAIT P0, [UR7+0x40], R12 ;  /* 0x0000400cff0075a7 */ /* 0x000e640008001107 */
[----:B-1----:R-:W-:Y:S05]  /*4c40*/  @!P0 BRA `(.L_x_79) ;  /* 0x0000008c00b48947 */ /* 0x002fea0003800000 */
.L_x_201:
[----:B------:R-:W3:Y:S02]  /*4c50*/  SYNCS.PHASECHK.TRANS64.TRYWAIT P0, [UR7+0x48], R12 ;  /* 0x0000480cff0075a7 */ /* 0x000ee40008001107 */
[----:B---3--:R-:W-:Y:S05]  /*4c60*/  @!P0 BRA `(.L_x_80) ;  /* 0x0000008c00c48947 */ /* 0x008fea0003800000 */
.L_x_203:
[----:B------:R-:W3:Y:S01]  /*4c70*/  SYNCS.PHASECHK.TRANS64.TRYWAIT P0, [UR7+0x50], R12 ;  /* 0x0000500cff0075a7 */ /* 0x000ee20008001107 */
[----:B------:R-:W-:Y:S01]  /*4c80*/  HFMA2 R0, -RZ, RZ, 0, 5.9604644775390625e-08 ;  /* 0x00000001ff007431 */ /* 0x000fe200000001ff */
[----:B---3--:R-:W-:Y:S06]  /*4c90*/  @!P0 BRA `(.L_x_81) ;  /* 0x0000008c00d08947 */ /* 0x008fec0003800000 */
.L_x_205:
[----:B------:R-:W-:Y:S02]  /*4ca0*/  MOV R2, UR7 ;  /* 0x0000000700027c02 */ /* 0x000fe40008000f00 */
[----:B-1----:R-:W-:-:S07]  /*4cb0*/  SHF.L.U32 R3, R0, 0x1f, RZ ;  /* 0x0000001f00037819 */ /* 0x002fce00000006ff */
.L_x_82:
[----:B-1----:R1:W3:Y:S02]  /*4cc0*/  SYNCS.PHASECHK.TRANS64.TRYWAIT P0, [R2+URZ+0x58], R3 ;  /* 0x00005803020075a7 */ /* 0x0022e400080011ff */
[----:B---3--:R-:W-:Y:S05]  /*4cd0*/  @!P0 NANOSLEEP.SYNCS 0x989680 ;  /* 0x009896800000895d */ /* 0x008fea0003900000 */
[----:B------:R-:W3:Y:S02]  /*4ce0*/  @!P0 SYNCS.PHASECHK.TRANS64 P0, [R2+URZ+0x58], R3 ;  /* 0x00005803020085a7 */ /* 0x000ee400080010ff */
[----:B--23--:R-:W-:Y:S05]  /*4cf0*/  @P0 EXIT ;  /* 0x000000000000094d */ /* 0x00cfea0003800000 */
[----:B------:R-:W-:Y:S05]  /*4d00*/  BRA `(.L_x_82) ;  /* 0xfffffffc00ec7947 */ /* 0x000fea000383ffff */
.L_x_63:
[----:B------:R-:W-:-:S06]  /*4d10*/  UISETP.GE.AND UP1, UPT, UR8, 0x4, UPT ;  /* 0x000000040800788c */ /* 0x000fcc000bf26270 */
[----:B------:R-:W-:-:S13]  /*4d20*/  PLOP3.LUT P0, PT, PT, PT, UP1, 0x80, 0x8 ;  /* 0x000000000008781c */ /* 0x000fda0003f0f018 */
[----:B------:R-:W-:Y:S05]  /*4d30*/  @!P0 EXIT ;  /* 0x000000000000894d */ /* 0x000fea0003800000 */
[----:B------:R-:W-:Y:S01]  /*4d40*/  BAR.SYNC.DEFER_BLOCKING 0x6, 0xa0 ;  /* 0x0182800000007b1d */ /* 0x000fe20000010000 */
[C---:B------:R-:W-:Y:S01]  /*4d50*/  IMAD.SHL.U32 R3, R117.reuse, 0x20, RZ ;  /* 0x0000002075037824 */ /* 0x040fe200078e00ff */
[C---:B------:R-:W-:Y:S01]  /*4d60*/  LOP3.LUT R109, R117.reuse, 0x1, RZ, 0xc0, !PT ;  /* 0x00000001756d7812 */ /* 0x040fe200078ec0ff */
[C---:B------:R-:W-:Y:S02]  /*4d70*/  IMAD.U32 R47, R117.reuse, 0x10000, RZ ;  /* 0x00010000752f7824 */ /* 0x040fe400078e00ff */
[----:B------:R-:W-:Y:S01]  /*4d80*/  IMAD.SHL.U32 R108, R117, 0x4, RZ ;  /* 0x00000004756c7824 */ /* 0x000fe200078e00ff */
[----:B------:R-:W-:Y:S02]  /*4d90*/  UMOV UR48, 0x400 ;  /* 0x0000040000307882 */ /* 0x000fe40000000000 */
[----:B------:R-:W1:Y:S01]  /*4da0*/  LDC R107, c[0x0][0x370] ;  /* 0x0000dc00ff6b7b82 */ /* 0x000e620000000800 */
[----:B------:R-:W-:Y:S01]  /*4db0*/  ULEA UR48, UR37, UR48, 0x18 ;  /* 0x0000003025307291 */ /* 0x000fe2000f8ec0ff */
[----:B------:R-:W-:Y:S01]  /*4dc0*/  ISETP.NE.U32.AND P0, PT, R109, 0x1, PT ;  /* 0x000000016d00780c */ /* 0x000fe20003f05070 */
[----:B------:R-:W-:Y:S01]  /*4dd0*/  IMAD.MOV.U32 R116, RZ, RZ, 0x2 ;  /* 0x00000002ff747424 */ /* 0x000fe200078e00ff */
[----:B------:R-:W-:Y:S01]  /*4de0*/  LOP3.LUT R5, R3, 0xe0, RZ, 0xc0, !PT ;  /* 0x000000e003057812 */ /* 0x000fe200078ec0ff */
[----:B------:R-:W-:Y:S01]  /*4df0*/  UIADD3 UR4, UPT, UPT, UR48, 0x400, URZ ;  /* 0x0000040030047890 */ /* 0x000fe2000fffe0ff */
[----:B------:R-:W-:Y:S01]  /*4e00*/  LOP3.LUT R47, R47, 0x600000, RZ, 0xc0, !PT ;  /* 0x006000002f2f7812 */ /* 0x000fe200078ec0ff */
[----:B------:R-:W-:Y:S01]  /*4e10*/  IMAD.MOV.U32 R115, RZ, RZ, 0x4 ;  /* 0x00000004ff737424 */ /* 0x000fe200078e00ff */
[----:B------:R-:W2:Y:S01]  /*4e20*/  LDC R42, c[0x0][0xb0c] ;  /* 0x0002c300ff2a7b82 */ /* 0x000ea20000000800 */
[----:B------:R-:W-:Y:S01]  /*4e30*/  R2P PR, R117, 0x6 ;  /* 0x0000000675007804 */ /* 0x000fe20000000000 */
[----:B------:R-:W-:Y:S01]  /*4e40*/  IMAD.MOV.U32 R44, RZ, RZ, RZ ;  /* 0x000000ffff2c7224 */ /* 0x000fe200078e00ff */
[----:B------:R-:W-:Y:S01]  /*4e50*/  LOP3.LUT R108, R5, 0x1c, R108, 0xf8, !PT ;  /* 0x0000001c056c7812 */ /* 0x000fe200078ef86c */
[----:B------:R-:W-:Y:S01]  /*4e60*/  IMAD.MOV.U32 R114, RZ, RZ, RZ ;  /* 0x000000ffff727224 */ /* 0x000fe200078e00ff */
[----:B------:R-:W-:Y:S01]  /*4e70*/  P2R R2, PR, RZ, 0x1 ;  /* 0x00000001ff027803 */ /* 0x000fe20000000000 */
[----:B------:R-:W-:Y:S01]  /*4e80*/  IMAD.MOV.U32 R120, RZ, RZ, RZ ;  /* 0x000000ffff787224 */ /* 0x000fe200078e00ff */
[----:B------:R-:W-:Y:S01]  /*4e90*/  LOP3.LUT R108, R108, 0xf00, R3, 0xf8, !PT ;  /* 0x00000f006c6c7812 */ /* 0x000fe200078ef803 */
[----:B------:R-:W4:Y:S01]  /*4ea0*/  LDC R105, c[0x0][0xb20] ;  /* 0x0002c800ff697b82 */ /* 0x000f220000000800 */
[----:B------:R-:W3:Y:S01]  /*4eb0*/  LDS R0, [UR48+0x100] ;  /* 0x00010030ff007984 */ /* 0x000ee20008000800 */
[----:B------:R-:W-:Y:S01]  /*4ec0*/  LOP3.LUT R117, R117, 0x60, RZ, 0xc0, !PT ;  /* 0x0000006075757812 */ /* 0x000fe200078ec0ff */
[----:B------:R-:W-:Y:S01]  /*4ed0*/  IMAD.MOV.U32 R113, RZ, RZ, RZ ;  /* 0x000000ffff717224 */ /* 0x000fe200078e00ff */
[----:B------:R-:W-:Y:S01]  /*4ee0*/  SEL R116, R116, 0xfffffffe, !P1 ;  /* 0xfffffffe74747807 */ /* 0x000fe20004800000 */
[----:B------:R-:W-:Y:S01]  /*4ef0*/  IMAD.U32 R111, RZ, RZ, UR4 ;  /* 0x00000004ff6f7e24 */ /* 0x000fe2000f8e00ff */
[----:B------:R-:W-:Y:S01]  /*4f00*/  SEL R115, R115, 0xfffffffc, !P2 ;  /* 0xfffffffc73737807 */ /* 0x000fe20005000000 */
[----:B------:R-:W1:Y:S01]  /*4f10*/  LDCU.64 UR52, c[0x0][0x348] ;  /* 0x00006900ff3477ac */ /* 0x000e620008000a00 */
[----:B------:R-:W1:Y:S01]  /*4f20*/  LDC R41, c[0x0][0xb30] ;  /* 0x0002cc00ff297b82 */ /* 0x000e620000000800 */
[----:B------:R-:W1:Y:S01]  /*4f30*/  LDCU.64 UR38, c[0x0][0x888] ;  /* 0x00011100ff2677ac */ /* 0x000e620008000a00 */
[----:B------:R-:W1:Y:S06]  /*4f40*/  LDCU.64 UR44, c[0x0][0x890] ;  /* 0x00011200ff2c77ac */ /* 0x000e6c0008000a00 */
[----:B------:R-:W1:Y:S01]  /*4f50*/  LDC.64 R100, c[0x0][0xb10] ;  /* 0x0002c400ff647b82 */ /* 0x000e620000000a00 */
[----:B------:R-:W-:Y:S01]  /*4f60*/  UMOV UR49, URZ ;  /* 0x000000ff00317c82 */ /* 0x000fe20008000000 */
[----:B------:R-:W-:-:S06]  /*4f70*/  UMOV UR51, URZ ;  /* 0x000000ff00337c82 */ /* 0x000fcc0008000000 */
[----:B------:R-:W1:Y:S08]  /*4f80*/  LDC.64 R38, c[0x0][0xb18] ;  /* 0x0002c600ff267b82 */ /* 0x000e700000000a00 */
[----:B------:R-:W1:Y:S08]  /*4f90*/  LDC.64 R36, c[0x0][0xb28] ;  /* 0x0002ca00ff247b82 */ /* 0x000e700000000a00 */
[----:B------:R-:W1:Y:S01]  /*4fa0*/  LDC.64 R98, c[0x0][0x8b0] ;  /* 0x00022c00ff627b82 */ /* 0x000e620000000a00 */
[----:B---3--:R-:W-:-:S07]  /*4fb0*/  IMAD.IADD R47, R0, 0x1, R47 ;  /* 0x00000001002f7824 */ /* 0x008fce00078e022f */
[----:B------:R-:W3:Y:S08]  /*4fc0*/  LDC.64 R96, c[0x0][0x8a8] ;  /* 0x00022a00ff607b82 */ /* 0x000ef00000000a00 */
[----:B--2-4-:R-:W1:Y:S02]  /*4fd0*/  LDC R106, c[0x0][0x374] ;  /* 0x0000dd00ff6a7b82 */ /* 0x014e640000000800 */
.L_x_158:
[C---:B------:R-:W-:Y:S02]  /*4fe0*/  LEA R0, R120.reuse, UR48, 0x3 ;  /* 0x0000003078007c11 */ /* 0x040fe4000f8e18ff */
[----:B------:R-:W-:Y:S02]  /*4ff0*/  SHF.L.U32 R3, R113, 0x1f, RZ ;  /* 0x0000001f71037819 */ /* 0x000fe400000006ff */
[----:B------:R-:W-:Y:S02]  /*5000*/  LEA R16, R120, UR48, 0x4 ;  /* 0x0000003078107c11 */ /* 0x000fe4000f8e20ff */
[----:B------:R-:W2:Y:S02]  /*5010*/  SYNCS.PHASECHK.TRANS64.TRYWAIT P0, [R0+URZ+0x70], R3 ;  /* 0x00007003000075a7 */ /* 0x000ea400080011ff */
[----:B--2---:R-:W-:Y:S05]  /*5020*/  @!P0 BRA `(.L_x_83) ;  /* 0x0000008c00048947 */ /* 0x004fea0003800000 */
.L_x_206:
[----:B------:R-:W4:Y:S01]  /*5030*/  LDC.64 R12, c[0x0][0xb10] ;  /* 0x0002c400ff0c7b82 */ /* 0x000f220000000a00 */
[----:B------:R-:W3:Y:S01]  /*5040*/  LDS.128 R16, [R16+0xe0] ;  /* 0x0000e00010107984 */ /* 0x000ee20000000c00 */
[----:B-1----:R-:W-:Y:S01]  /*5050*/  ISETP.NE.AND P1, PT, R41, 0x1, PT ;  /* 0x000000012900780c */ /* 0x002fe20003f25270 */
[----:B--2---:R-:W-:Y:S01]  /*5060*/  VIADD R0, R0, 0x80 ;  /* 0x0000008000007836 */ /* 0x004fe20000000000 */
[----:B------:R-:W-:Y:S04]  /*5070*/  ISETP.GE.AND P0, PT, R40, 0x1, PT ;  /* 0x000000012800780c */ /* 0x000fe80003f06270 */
[----:B------:R-:W1:Y:S01]  /*5080*/  LDC.64 R10, c[0x0][0xb18] ;  /* 0x0002c600ff0a7b82 */ /* 0x000e620000000a00 */
[----:B------:R-:W-:Y:S01]  /*5090*/  PRMT R0, RZ, 0x654, R0 ;  /* 0x00000654ff007816 */ /* 0x000fe20000000000 */
[----:B------:R-:W-:Y:S01]  /*50a0*/  @!PT LDS RZ, [RZ] ;  /* 0x00000000fffff984 */ /* 0x000fe20000000800 */
[----:B------:R-:W-:Y:S01]  /*50b0*/  @!PT LDS RZ, [RZ] ;  /* 0x00000000fffff984 */ /* 0x000fe20000000800 */
[----:B------:R-:W-:Y:S01]  /*50c0*/  @!PT LDS RZ, [RZ] ;  /* 0x00000000fffff984 */ /* 0x000fe20000000800 */
[----:B------:R-:W-:Y:S01]  /*50d0*/  @!PT LDS RZ, [RZ] ;  /* 0x00000000fffff984 */ /* 0x000fe20000000800 */
[----:B------:R2:W-:Y:S06]  /*50e0*/  MEMBAR.ALL.CTA ;  /* 0x0000000000007992 */ /* 0x0005ec0000008000 */
[----:B--2---:R-:W2:Y:S01]  /*50f0*/  FENCE.VIEW.ASYNC.S ;  /* 0x00000000000073c6 */ /* 0x004ea20000000000 */
[----:B------:R-:W1:Y:S08]  /*5100*/  @!P1 LDC R14, c[0x0][0xb20] ;  /* 0x0002c800ff0e9b82 */ /* 0x000e700000000800 */
[----:B------:R-:W1:Y:S01]  /*5110*/  @!P1 LDC R9, c[0x0][0xb0c] ;  /* 0x0002c300ff099b82 */ /* 0x000e620000000800 */
[----:B--2---:R2:W-:Y:S01]  /*5120*/  SYNCS.ARRIVE.TRANS64.RED.A1T0 RZ, [R0+URZ], RZ ;  /* 0x000000ff00ff79a7 */ /* 0x0045e200081004ff */
[----:B---3--:R-:W-:Y:S04]  /*5130*/  LOP3.LUT P4, RZ, R18, 0x1, RZ, 0xc0, !PT ;  /* 0x0000000112ff7812 */ /* 0x008fe8000788c0ff */
[----:B------:R-:W-:Y:S09]  /*5140*/  P2R R118, PR, RZ, 0x10 ;  /* 0x00000010ff767803 */ /* 0x000ff20000000000 */
[----:B------:R-:W-:Y:S02]  /*5150*/  @P4 MOV R45, R16 ;  /* 0x00000010002d4202 */ /* 0x000fe40000000f00 */
[----:B------:R-:W-:Y:S01]  /*5160*/  @P4 LOP3.LUT R43, R17, 0xffff, RZ, 0xc0, !PT ;  /* 0x0000ffff112b4812 */ /* 0x000fe200078ec0ff */
[----:B--2-4-:R-:W-:Y:S06]  /*5170*/  @!P0 BRA `(.L_x_84) ;  /* 0x0000000000a48947 */ /* 0x014fec0003800000 */
[----:B------:R-:W-:Y:S01]  /*5180*/  IMAD.HI.U32 R24, R106, R39, RZ ;  /* 0x000000276a187227 */ /* 0x000fe200078e00ff */
[----:B------:R-:W-:Y:S02]  /*5190*/  ISETP.NE.AND P0, PT, R38, 0x1, PT ;  /* 0x000000012600780c */ /* 0x000fe40003f05270 */
[----:B------:R-:W-:Y:S01]  /*51a0*/  ISETP.NE.AND P2, PT, R40, 0x1, PT ;  /* 0x000000012800780c */ /* 0x000fe20003f45270 */
[-C--:B------:R-:W-:Y:S01]  /*51b0*/  IMAD.HI.U32 R22, R107, R100.reuse, RZ ;  /* 0x000000646b167227 */ /* 0x080fe200078e00ff */
[----:B------:R-:W-:Y:S02]  /*51c0*/  SHF.R.U32.HI R23, RZ, R105, R24 ;  /* 0x00000069ff177219 */ /* 0x000fe40000011618 */
[----:B------:R-:W-:Y:S01]  /*51d0*/  ISETP.NE.AND P3, PT, R42, 0x1, PT ;  /* 0x000000012a00780c */ /* 0x000fe20003f65270 */
[----:B------:R-:W-:Y:S01]  /*51e0*/  IMAD.HI.U32 R28, R43, R39, RZ ;  /* 0x000000272b1c7227 */ /* 0x000fe200078e00ff */
[----:B------:R-:W-:Y:S02]  /*51f0*/  SHF.R.U32.HI R22, RZ, R101, R22 ;  /* 0x00000065ff167219 */ /* 0x000fe40000011616 */
[----:B------:R-:W-:Y:S01]  /*5200*/  SEL R3, R106, R23, !P0 ;  /* 0x000000176a037207 */ /* 0x000fe20004000000 */
[----:B------:R-:W-:Y:S01]  /*5210*/  IMAD.HI.U32 R26, R45, R100, RZ ;  /* 0x000000642d1a7227 */ /* 0x000fe200078e00ff */
[----:B------:R-:W-:Y:S03]  /*5220*/  SEL R7, R107, R22, !P3 ;  /* 0x000000166b077207 */ /* 0x000fe60005800000 */
[-C--:B------:R-:W-:Y:S01]  /*5230*/  IMAD.HI.U32 R22, R3, R36.reuse, RZ ;  /* 0x0000002403167227 */ /* 0x080fe200078e00ff */
[----:B------:R-:W-:Y:S03]  /*5240*/  SHF.R.U32.HI R26, RZ, R101, R26 ;  /* 0x00000065ff1a7219 */ /* 0x000fe6000001161a */
[----:B------:R-:W-:Y:S01]  /*5250*/  IMAD.HI.U32 R24, R7, R36, RZ ;  /* 0x0000002407187227 */ /* 0x000fe200078e00ff */
[----:B------:R-:W-:Y:S02]  /*5260*/  @P2 SHF.R.U32.HI R3, RZ, R37, R22 ;  /* 0x00000025ff032219 */ /* 0x000fe40000011616 */
[----:B------:R-:W-:Y:S02]  /*5270*/  SHF.R.U32.HI R22, RZ, R105, R28 ;  /* 0x00000069ff167219 */ /* 0x000fe4000001161c */
[----:B------:R-:W-:Y:S01]  /*5280*/  @P2 SHF.R.U32.HI R7, RZ, R37, R24 ;  /* 0x00000025ff072219 */ /* 0x000fe20000011618 */
[C---:B------:R-:W-:Y:S01]  /*5290*/  IMAD R2, R40.reuse, R3, RZ ;  /* 0x0000000328027224 */ /* 0x040fe200078e02ff */
[----:B------:R-:W-:Y:S02]  /*52a0*/  SEL R5, R43, R22, !P0 ;  /* 0x000000162b057207 */ /* 0x000fe40004000000 */
[----:B------:R-:W-:Y:S01]  /*52b0*/  SEL R3, R45, R26, !P3 ;  /* 0x0000001a2d037207 */ /* 0x000fe20005800000 */
[----:B------:R-:W-:Y:S01]  /*52c0*/  IMAD R4, R40, R7, RZ ;  /* 0x0000000728047224 */ /* 0x000fe200078e02ff */
[C---:B------:R-:W-:Y:S01]  /*52d0*/  ISETP.GE.AND P0, PT, R5.reuse, R2, PT ;  /* 0x000000020500720c */ /* 0x040fe20003f06270 */
[----:B------:R-:W-:Y:S03]  /*52e0*/  IMAD.HI.U32 R6, R5, R36, RZ ;  /* 0x0000002405067227 */ /* 0x000fe600078e00ff */
[----:B------:R-:W-:Y:S01]  /*52f0*/  ISETP.GE.OR P0, PT, R3, R4, P0 ;  /* 0x000000040300720c */ /* 0x000fe20000706670 */
[----:B------:R-:W-:Y:S01]  /*5300*/  IMAD.MOV R4, RZ, RZ, -R3 ;  /* 0x000000ffff047224 */ /* 0x000fe200078e0a03 */
[-C--:B------:R-:W-:Y:S03]  /*5310*/  SHF.R.U32.HI R6, RZ, R37.reuse, R6 ;  /* 0x00000025ff067219 */ /* 0x080fe60000011606 */
[----:B------:R-:W-:Y:S01]  /*5320*/  IMAD R45, R42, R4, R45 ;  /* 0x000000042a2d7224 */ /* 0x000fe200078e022d */
[----:B------:R-:W-:Y:S05]  /*5330*/  SEL R15, R5, R6, !P2 ;  /* 0x00000006050f7207 */ /* 0x000fea0005000000 */
[----:B------:R-:W-:Y:S02]  /*5340*/  IMAD.MOV R6, RZ, RZ, -R15 ;  /* 0x000000ffff067224 */ /* 0x000fe400078e0a0f */
[C---:B------:R-:W-:Y:S04]  /*5350*/  @!P0 IMAD.HI.U32 R2, R3.reuse, R36, RZ ;  /* 0x0000002403028227 */ /* 0x040fe800078e00ff */
[----:B------:R-:W-:Y:S01]  /*5360*/  IMAD R6, R40, R6, R5 ;  /* 0x0000000628067224 */ /* 0x000fe200078e0205 */
[----:B------:R-:W-:Y:S04]  /*5370*/  @!P0 SHF.R.U32.HI R2, RZ, R37, R2 ;  /* 0x00000025ff028219 */ /* 0x000fe80000011602 */
[----:B------:R-:W-:Y:S02]  /*5380*/  @!P0 SEL R0, R3, R2, !P2 ;  /* 0x0000000203008207 */ /* 0x000fe40005000000 */
[----:B------:R-:W-:Y:S02]  /*5390*/  IADD3 R2, PT, PT, -R5, RZ, RZ ;  /* 0x000000ff05027210 */ /* 0x000fe40007ffe1ff */
[----:B------:R-:W-:Y:S01]  /*53a0*/  @!P0 IADD3 R8, PT, PT, R15, -R0, RZ ;  /* 0x800000000f088210 */ /* 0x000fe20007ffe0ff */
[----:B------:R-:W-:Y:S02]  /*53b0*/  @!P0 IMAD R0, R7, R6, R0 ;  /* 0x0000000607008224 */ /* 0x000fe400078e0200 */
[----:B------:R-:W-:Y:S02]  /*53c0*/  IMAD R43, R38, R2, R43 ;  /* 0x00000002262b7224 */ /* 0x000fe400078e022b */
[----:B------:R-:W-:Y:S02]  /*53d0*/  @!P0 IMAD R5, R8, R40, R3 ;  /* 0x0000002808058224 */ /* 0x000fe400078e0203 */
[----:B------:R-:W-:Y:S04]  /*53e0*/  @!P0 IMAD.MOV.U32 R3, RZ, RZ, R0 ;  /* 0x000000ffff038224 */ /* 0x000fe800078e0000 */
[----:B------:R-:W-:Y:S02]  /*53f0*/  IMAD R45, R3, R42, R45 ;  /* 0x0000002a032d7224 */ /* 0x000fe400078e022d */
[----:B------:R-:W-:Y:S07]  /*5400*/  IMAD R43, R5, R38, R43 ;  /* 0x00000026052b7224 */ /* 0x000fee00078e022b */
.L_x_84:
[----:B-1----:R-:W-:Y:S01]  /*5410*/  @!P1 ISETP.NE.AND P0, PT, R10, 0x1, PT ;  /* 0x000000010a00980c */ /* 0x002fe20003f05270 */
[----:B------:R-:W-:Y:S01]  /*5420*/  @!P1 IMAD.HI.U32 R3, R43, R11, RZ ;  /* 0x0000000b2b039227 */ /* 0x000fe200078e00ff */
[----:B------:R-:W-:Y:S01]  /*5430*/  R2UR UR42, R21 ;  /* 0x00000000152a72ca */ /* 0x000fe200000e0000 */
[----:B------:R-:W-:Y:S01]  /*5440*/  BSSY.RECONVERGENT B6, `(.L_x_85) ;  /* 0x0000031000067945 */ /* 0x000fe20003800200 */
[----:B------:R-:W-:Y:S01]  /*5450*/  R2UR UR41, R20 ;  /* 0x00000000142972ca */ /* 0x000fe200000e0000 */
[----:B------:R-:W-:Y:S01]  /*5460*/  @!P1 IMAD.HI.U32 R0, R45, R12, RZ ;  /* 0x0000000c2d009227 */ /* 0x000fe200078e00ff */
[----:B------:R-:W-:Y:S02]  /*5470*/  @!P1 SHF.R.U32.HI R2, RZ, R14, R3 ;  /* 0x0000000eff029219 */ /* 0x000fe40000011603 */
[----:B------:R-:W-:Y:S01]  /*5480*/  @!P1 ISETP.NE.AND P2, PT, R9, 0x1, PT ;  /* 0x000000010900980c */ /* 0x000fe20003f45270 */
[----:B------:R-:W-:Y:S01]  /*5490*/  VIADD R120, R120, 0x1 ;  /* 0x0000000178787836 */ /* 0x000fe20000000000 */
[----:B------:R-:W-:Y:S02]  /*54a0*/  @!P1 SEL R2, R43, R2, !P0 ;  /* 0x000000022b029207 */ /* 0x000fe40004000000 */
[----:B------:R-:W-:Y:S02]  /*54b0*/  @!P1 SHF.R.U32.HI R0, RZ, R13, R0 ;  /* 0x0000000dff009219 */ /* 0x000fe40000011600 */
[----:B------:R-:W-:Y:S01]  /*54c0*/  LOP3.LUT P0, RZ, R111, 0x3f0, RZ, 0xc0, !PT ;  /* 0x000003f06fff7812 */ /* 0x000fe2000780c0ff */
[----:B------:R-:W-:Y:S01]  /*54d0*/  USHF.L.U32 UR42, UR42, 0x7, URZ ;  /* 0x000000072a2a7899 */ /* 0x000fe200080006ff */
[----:B------:R-:W-:Y:S01]  /*54e0*/  @!P1 SEL R3, R45, R0, !P2 ;  /* 0x000000002d039207 */ /* 0x000fe20005000000 */
[----:B------:R-:W-:Y:S01]  /*54f0*/  USHF.L.U32 UR41, UR41, 0x8, URZ ;  /* 0x0000000829297899 */ /* 0x000fe200080006ff */
[----:B------:R-:W-:Y:S03]  /*5500*/  @P4 SHF.R.U32.HI R112, RZ, 0x10, R17 ;  /* 0x00000010ff704819 */ /* 0x000fe60000011611 */
[----:B------:R-:W-:Y:S02]  /*5510*/  @!P1 IMAD.IADD R0, R2, 0x1, -R3 ;  /* 0x0000000102009824 */ /* 0x000fe400078e0a03 */
[----:B------:R-:W-:Y:S02]  /*5520*/  @!P1 IMAD.IADD R2, R3, 0x1, -R2 ;  /* 0x0000000103029824 */ /* 0x000fe400078e0a02 */
[----:B------:R-:W-:Y:S02]  /*5530*/  @!P1 IMAD R45, R0, R9, R45 ;  /* 0x00000009002d9224 */ /* 0x000fe400078e022d */
[----:B------:R-:W-:Y:S01]  /*5540*/  @!P1 IMAD R43, R2, R10, R43 ;  /* 0x0000000a022b9224 */ /* 0x000fe200078e022b */
[----:B------:R-:W-:Y:S06]  /*5550*/  @!P0 BRA `(.L_x_86) ;  /* 0x00000000007c8947 */ /* 0x000fec0003800000 */
[----:B------:R-:W1:Y:S01]  /*5560*/  LDCU.64 UR8, c[0x4][0x80] ;  /* 0x01001000ff0877ac */ /* 0x000e620008000a00 */
[----:B------:R-:W-:Y:S01]  /*5570*/  MOV R2, 0x0 ;  /* 0x0000000000027802 */ /* 0x000fe20000000f00 */
[----:B------:R-:W-:Y:S02]  /*5580*/  HFMA2 R12, -RZ, RZ, 0, 5.9604644775390625e-08 ;  /* 0x00000001ff0c7431 */ /* 0x000fe400000001ff */
[----:B------:R-:W-:Y:S01]  /*5590*/  IMAD.MOV.U32 R8, RZ, RZ, 0x70 ;  /* 0x00000070ff087424 */ /* 0x000fe200078e00ff */
[----:B------:R2:W3:Y:S01]  /*55a0*/  LDC.64 R14, c[0x4][R2] ;  /* 0x01000000020e7b82 */ /* 0x0004e20000000a00 */
[----:B------:R-:W4:Y:S01]  /*55b0*/  LDCU.64 UR6, c[0x4][0x88] ;  /* 0x01001100ff0677ac */ /* 0x000f220008000a00 */
[----:B------:R-:W-:Y:S01]  /*55c0*/  IMAD.MOV.U32 R13, RZ, RZ, RZ ;  /* 0x000000ffff0d7224 */ /* 0x000fe200078e00ff */
[----:B------:R-:W2:Y:S01]  /*55d0*/  LDCU.64 UR4, c[0x4][0x8] ;  /* 0x01000100ff0477ac */ /* 0x000ea20008000a00 */
[----:B-1----:R-:W-:Y:S01]  /*55e0*/  MOV R5, UR9 ;  /* 0x0000000900057c02 */ /* 0x002fe20008000f00 */
[----:B------:R-:W-:Y:S01]  /*55f0*/  IMAD.U32 R4, RZ, RZ, UR8 ;  /* 0x00000008ff047e24 */ /* 0x000fe2000f8e00ff */
[----:B----4-:R-:W-:Y:S01]  /*5600*/  MOV R7, UR7 ;  /* 0x0000000700077c02 */ /* 0x010fe20008000f00 */
[----:B------:R-:W-:Y:S01]  /*5610*/  IMAD.U32 R6, RZ, RZ, UR6 ;  /* 0x00000006ff067e24 */ /* 0x000fe2000f8e00ff */
[----:B--2---:R-:W-:Y:S01]  /*5620*/  MOV R11, UR5 ;  /* 0x00000005000b7c02 */ /* 0x004fe20008000f00 */
[----:B------:R-:W-:Y:S02]  /*5630*/  IMAD.U32 R10, RZ, RZ, UR4 ;  /* 0x00000004ff0a7e24 */ /* 0x000fe4000f8e00ff */
[----:B------:R-:W-:Y:S07]  /*5640*/  LEPC R20, `(.L_x_87) ;  /* 0x000000001014794e */ /* 0x000fee0000000000 */
[----:B---3-5:R-:W-:Y:S05]  /*5650*/  CALL.ABS.NOINC R14 ;  /* 0x000000000e007343 */ /* 0x028fea0003c00000 */
.L_x_87:
[----:B------:R-:W1:Y:S01]  /*5660*/  LDCU.64 UR8, c[0x4][0x80] ;  /* 0x01001000ff0877ac */ /* 0x000e620008000a00 */
[----:B------:R-:W2:Y:S01]  /*5670*/  LDC.64 R2, c[0x4][R2] ;  /* 0x0100000002027b82 */ /* 0x000ea20000000a00 */
[----:B------:R-:W-:Y:S02]  /*5680*/  HFMA2 R12, -RZ, RZ, 0, 5.9604644775390625e-08 ;  /* 0x00000001ff0c7431 */ /* 0x000fe400000001ff */
[----:B------:R-:W-:Y:S02]  /*5690*/  IMAD.MOV.U32 R8, RZ, RZ, 0x70 ;  /* 0x00000070ff087424 */ /* 0x000fe400078e00ff */
[----:B------:R-:W-:Y:S01]  /*56a0*/  IMAD.MOV.U32 R13, RZ, RZ, RZ ;  /* 0x000000ffff0d7224 */ /* 0x000fe200078e00ff */
[----:B------:R-:W3:Y:S01]  /*56b0*/  LDCU.64 UR6, c[0x4][0x88] ;  /* 0x01001100ff0677ac */ /* 0x000ee20008000a00 */
[----:B------:R-:W4:Y:S01]  /*56c0*/  LDCU.64 UR4, c[0x4][0x8] ;  /* 0x01000100ff0477ac */ /* 0x000f220008000a00 */
[----:B-1----:R-:W-:Y:S02]  /*56d0*/  MOV R4, UR8 ;  /* 0x0000000800047c02 */ /* 0x002fe40008000f00 */
[----:B------:R-:W-:Y:S02]  /*56e0*/  MOV R5, UR9 ;  /* 0x0000000900057c02 */ /* 0x000fe40008000f00 */
[----:B---3--:R-:W-:Y:S01]  /*56f0*/  MOV R7, UR7 ;  /* 0x0000000700077c02 */ /* 0x008fe20008000f00 */
[----:B------:R-:W-:Y:S01]  /*5700*/  IMAD.U32 R6, RZ, RZ, UR6 ;  /* 0x00000006ff067e24 */ /* 0x000fe2000f8e00ff */
[----:B----4-:R-:W-:Y:S01]  /*5710*/  MOV R11, UR5 ;  /* 0x00000005000b7c02 */ /* 0x010fe20008000f00 */
[----:B------:R-:W-:Y:S02]  /*5720*/  IMAD.U32 R10, RZ, RZ, UR4 ;  /* 0x00000004ff0a7e24 */ /* 0x000fe4000f8e00ff */
[----:B------:R-:W-:Y:S07]  /*5730*/  LEPC R20, `(.L_x_86) ;  /* 0x000000001014794e */ /* 0x000fee0000000000 */
[----:B--2---:R-:W-:Y:S05]  /*5740*/  CALL.ABS.NOINC R2 ;  /* 0x0000000002007343 */ /* 0x004fea0003c00000 */
.L_x_86:
[----:B------:R-:W-:Y:S05]  /*5750*/  BSYNC.RECONVERGENT B6 ;  /* 0x0000000000067941 */ /* 0x000fea0003800200 */
.L_x_85:
[----:B------:R-:W-:Y:S01]  /*5760*/  ISETP.NE.U32.AND P4, PT, R98, RZ, PT ;  /* 0x000000ff6200720c */ /* 0x000fe20003f85070 */
[----:B------:R-:W-:Y:S01]  /*5770*/  UISETP.NE.AND UP2, UPT, UR50, URZ, UPT ;  /* 0x000000ff3200728c */ /* 0x000fe2000bf45270 */
[----:B------:R-:W-:Y:S01]  /*5780*/  ISETP.NE.U32.AND P2, PT, RZ, UR38, PT ;  /* 0x00000026ff007c0c */ /* 0x000fe2000bf45070 */
[----:B------:R-:W-:Y:S01]  /*5790*/  UISETP.NE.U32.AND UP1, UPT, UR44, URZ, UPT ;  /* 0x000000ff2c00728c */ /* 0x000fe2000bf25070 */
[----:B------:R-:W-:Y:S01]  /*57a0*/  ISETP.NE.AND.EX P4, PT, R99, RZ, PT, P4 ;  /* 0x000000ff6300720c */ /* 0x000fe20003f85340 */
[----:B------:R-:W-:Y:S01]  /*57b0*/  UPLOP3.LUT UP0, UPT, UPT, UPT, UPT, 0x40, 0x4 ;  /* 0x000000000004789c */ /* 0x000fe20003f0e870 */
[----:B------:R-:W-:Y:S01]  /*57c0*/  ISETP.NE.AND.EX P2, PT, RZ, UR39, PT, P2 ;  /* 0x00000027ff007c0c */ /* 0x000fe2000bf45320 */
[----:B------:R-:W-:Y:S01]  /*57d0*/  UISETP.NE.AND.EX UP1, UPT, UR45, URZ, UPT, UP1 ;  /* 0x000000ff2d00728c */ /* 0x000fe2000bf25310 */
[----:B------:R-:W-:Y:S04]  /*57e0*/  PLOP3.LUT P1, PT, PT, PT, UP2, 0x80, 0x8 ;  /* 0x000000000008781c */ /* 0x000fe80003f2f028 */
[----:B------:R-:W-:Y:S06]  /*57f0*/  @UP2 UPLOP3.LUT UP0, UPT, UPT, UPT, UP1, 0x80, 0x8 ;  /* 0x000000000008289c */ /* 0x000fec0003f0f010 */
[----:B------:R-:W-:Y:S01]  /*5800*/  PLOP3.LUT P0, PT, PT, PT, UP0, 0x80, 0x8 ;  /* 0x000000000008781c */ /* 0x000fe20003f0f008 */
[----:B------:R-:W-:Y:S01]  /*5810*/  @!UPT UIADD3 URZ, UPT, UPT, URZ, URZ, URZ ;  /* 0x000000fffffff290 */ /* 0x000fe2000fffe0ff */
[----:B------:R-:W-:Y:S11]  /*5820*/  BRA.U !UP1, `(.L_x_88) ;  /* 0x0000000109387547 */ /* 0x000ff6000b800000 */
[----:B------:R-:W-:Y:S01]  /*5830*/  UISETP.NE.U32.AND UP0, UPT, UR38, URZ, UPT ;  /* 0x000000ff2600728c */ /* 0x000fe2000bf05070 */
[----:B------:R-:W-:Y:S02]  /*5840*/  HFMA2 R0, -RZ, RZ, 0, 5.9604644775390625e-08 ;  /* 0x00000001ff007431 */ /* 0x000fe400000001ff */
[----:B------:R-:W-:Y:S01]  /*5850*/  IMAD.MOV.U32 R103, RZ, RZ, 0x1 ;  /* 0x00000001ff677424 */ /* 0x000fe200078e00ff */
[----:B------:R-:W-:Y:S06]  /*5860*/  UISETP.NE.AND.EX UP0, UPT, UR39, URZ, UPT, UP0 ;  /* 0x000000ff2700728c */ /* 0x000fec000bf05300 */
[----:B------:R-:W-:Y:S05]  /*5870*/  PLOP3.LUT P3, PT, PT, PT, UP0, 0x80, 0x8 ;  /* 0x000000000008781c */ /* 0x000fea0003f6f008 */
[----:B------:R-:W1:Y:S01]  /*5880*/  @UP0 LDCU.64 UR6, c[0x0][0x888] ;  /* 0x00011100ff0607ac */ /* 0x000e620008000a00 */
[----:B------:R-:W-:Y:S07]  /*5890*/  @UP0 UIMAD UR4, UR36, UR44, URZ ;  /* 0x0000002c240402a4 */ /* 0x000fee000f8e02ff */
[----:B------:R-:W-:Y:S01]  /*58a0*/  @!P3 PRMT R103, R0, 0x7610, R103 ;  /* 0x000076100067b816 */ /* 0x000fe20000000067 */
[----:B-1----:R-:W-:Y:S03]  /*58b0*/  @UP0 UIMAD.WIDE UR6, UR4, 0x4, UR6 ;  /* 0x00000004040608a5 */ /* 0x002fe6000f8e0206 */
[----:B------:R-:W1:Y:S03]  /*58c0*/  @!UP0 LDCU UR4, c[0x0][0x880] ;  /* 0x00011000ff0487ac */ /* 0x000e660008000800 */
[----:B------:R-:W-:Y:S01]  /*58d0*/  IMAD.U32 R2, RZ, RZ, UR6 ;  /* 0x00000006ff027e24 */ /* 0x000fe2000f8e00ff */
[----:B------:R-:W-:Y:S05]  /*58e0*/  MOV R3, UR7 ;  /* 0x0000000700037c02 */ /* 0x000fea0008000f00 */
[----:B-----5:R2:W5:Y:S02]  /*58f0*/  @P3 LDG.E R49, desc[UR46][R2.64] ;  /* 0x0000002e02313981 */ /* 0x020564000c1e1900 */
[----:B-12---:R-:W-:Y:S02]  /*5900*/  @!P3 IMAD.U32 R49, RZ, RZ, UR4 ;  /* 0x00000004ff31be24 */ /* 0x006fe4000f8e00ff */
.L_x_88:
[----:B------:R-:W-:Y:S05]  /*5910*/  @!P4 BRA `(.L_x_89) ;  /* 0x000000000020c947 */ /* 0x000fea0003800000 */
[----:B------:R-:W-:Y:S04]  /*5920*/  ISETP.NE.U32.AND P3, PT, R96, RZ, PT ;  /* 0x000000ff6000720c */ /* 0x000fe80003f65070 */
[----:B------:R-:W-:Y:S11]  /*5930*/  ISETP.NE.AND.EX P3, PT, R97, RZ, PT, P3 ;  /* 0x000000ff6100720c */ /* 0x000ff60003f65330 */
[----:B------:R-:W-:Y:S02]  /*5940*/  @!UPT UIADD3 URZ, UPT, UPT, URZ, URZ, URZ ;  /* 0x000000fffffff290 */ /* 0x000fe4000fffe0ff */
[----:B------:R-:W1:Y:S01]  /*5950*/  @P3 LDC.64 R2, c[0x0][0x8a8] ;  /* 0x00022a00ff023b82 */ /* 0x000e620000000a00 */
[----:B------:R-:W-:Y:S04]  /*5960*/  @P3 IMAD R0, R98, UR36, RZ ;  /* 0x0000002462003c24 */ /* 0x000fe8000f8e02ff */
[----:B-1----:R-:W-:Y:S05]  /*5970*/  @P3 IMAD.WIDE R2, R0, 0x4, R2 ;  /* 0x0000000400023825 */ /* 0x002fea00078e0202 */
[----:B-----5:R1:W5:Y:S02]  /*5980*/  @P3 LDG.E R46, desc[UR46][R2.64] ;  /* 0x0000002e022e3981 */ /* 0x020364000c1e1900 */
[----:B-1----:R-:W2:Y:S02]  /*5990*/  @!P3 LDC R46, c[0x0][0x8a0] ;  /* 0x00022800ff2ebb82 */ /* 0x002ea40000000800 */
.L_x_89:
[----:B-----5:R-:W-:Y:S01]  /*59a0*/  FSETP.NEU.AND P3, PT, R49, RZ, PT ;  /* 0x000000ff3100720b */ /* 0x020fe20003f6d000 */
[----:B------:R-:W-:Y:S01]  /*59b0*/  IMAD.SHL.U32 R129, R108, 0x4, RZ ;  /* 0x000000046c817824 */ /* 0x000fe200078e00ff */
[----:B------:R-:W-:Y:S01]  /*59c0*/  SEL R3, RZ, 0xffffffff, P2 ;  /* 0xffffffffff037807 */ /* 0x000fe20001000000 */
[----:B------:R-:W-:Y:S01]  /*59d0*/  IMAD.SHL.U32 R61, R115, 0x10, RZ ;  /* 0x00000010733d7824 */ /* 0x000fe200078e00ff */
[----:B------:R-:W-:Y:S01]  /*59e0*/  @P1 LOP3.LUT P2, RZ, R103, 0xff, RZ, 0xc0, !PT ;  /* 0x000000ff67ff1812 */ /* 0x000fe2000784c0ff */
[----:B------:R-:W-:Y:S01]  /*59f0*/  VIADD R128, R129, UR48 ;  /* 0x0000003081807c36 */ /* 0x000fe20008000000 */
[----:B------:R-:W-:Y:S01]  /*5a00*/  @P1 SEL R2, RZ, 0xffffffff, P3 ;  /* 0xffffffffff021807 */ /* 0x000fe20001800000 */
[----:B------:R-:W-:Y:S01]  /*5a10*/  IMAD.MOV.U32 R131, RZ, RZ, -0x10 ;  /* 0xfffffff0ff837424 */ /* 0x000fe200078e00ff */
[----:B------:R-:W-:Y:S01]  /*5a20*/  LEA R59, R44, UR48, 0x3 ;  /* 0x000000302c3b7c11 */ /* 0x000fe2000f8e18ff */
[----:B------:R-:W-:Y:S01]  /*5a30*/  IMAD.SHL.U32 R63, R116, 0x10, RZ ;  /* 0x00000010743f7824 */ /* 0x000fe200078e00ff */
[----:B------:R-:W-:Y:S01]  /*5a40*/  @P0 SEL R2, R3, R2, !P2 ;  /* 0x0000000203020207 */ /* 0x000fe20005000000 */
[----:B------:R-:W-:Y:S01]  /*5a50*/  IMAD.IADD R124, R128, 0x1, R61 ;  /* 0x00000001807c7824 */ /* 0x000fe200078e023d */
[----:B------:R-:W-:Y:S01]  /*5a60*/  SHF.L.U32 R0, R114, 0x1f, RZ ;  /* 0x0000001f72007819 */ /* 0x000fe200000006ff */
[----:B------:R-:W-:Y:S01]  /*5a70*/  IMAD.IADD R127, R128, 0x1, R63 ;  /* 0x00000001807f7824 */ /* 0x000fe200078e023f */
[----:B------:R-:W-:Y:S01]  /*5a80*/  @P1 LOP3.LUT R2, R2, 0x1, RZ, 0xc0, !PT ;  /* 0x0000000102021812 */ /* 0x000fe200078ec0ff */
[--C-:B------:R-:W-:Y:S01]  /*5a90*/  IMAD.IADD R122, R63, 0x1, R124.reuse ;  /* 0x000000013f7a7824 */ /* 0x100fe200078e027c */
[----:B------:R-:W-:Y:S01]  /*5aa0*/  PLOP3.LUT P2, PT, PT, PT, UP1, 0x80, 0x8 ;  /* 0x000000000008781c */ /* 0x000fe20003f4f018 */
[----:B------:R-:W-:Y:S01]  /*5ab0*/  BSSY B1, `(.L_x_90) ;  /* 0x0000049000017945 */ /* 0x000fe20003800000 */
[----:B------:R-:W-:Y:S01]  /*5ac0*/  ISETP.NE.U32.OR P4, PT, R2, 0x1, !P1 ;  /* 0x000000010200780c */ /* 0x000fe20004f85470 */
[----:B------:R-:W-:Y:S01]  /*5ad0*/  IMAD.MOV.U32 R130, RZ, RZ, 0x1 ;  /* 0x00000001ff827424 */ /* 0x000fe200078e00ff */
[----:B------:R-:W-:Y:S01]  /*5ae0*/  SEL R2, RZ, 0xffffffff, P3 ;  /* 0xffffffffff027807 */ /* 0x000fe20001800000 */
[----:B------:R-:W-:Y:S01]  /*5af0*/  IMAD R48, R44, 0x100, R47 ;  /* 0x000001002c307824 */ /* 0x000fe200078e022f */
[----:B------:R-:W-:Y:S01]  /*5b00*/  LOP3.LUT P3, R119, R103, 0xff, RZ, 0xc0, !PT ;  /* 0x000000ff67777812 */ /* 0x000fe2000786c0ff */
[----:B------:R-:W-:Y:S01]  /*5b10*/  IMAD.MOV.U32 R62, RZ, RZ, RZ ;  /* 0x000000ffff3e7224 */ /* 0x000fe200078e00ff */
[----:B------:R-:W-:Y:S02]  /*5b20*/  P2R R126, PR, RZ, 0x10 ;  /* 0x00000010ff7e7803 */ /* 0x000fe40000000000 */
[----:B------:R-:W-:Y:S02]  /*5b30*/  CS2R R78, SRZ ;  /* 0x00000000004e7805 */ /* 0x000fe4000001ff00 */
[----:B------:R-:W-:Y:S02]  /*5b40*/  CS2R R76, SRZ ;  /* 0x00000000004c7805 */ /* 0x000fe4000001ff00 */
[----:B------:R-:W-:Y:S02]  /*5b50*/  CS2R R74, SRZ ;  /* 0x00000000004a7805 */ /* 0x000fe4000001ff00 */
[----:B------:R-:W-:Y:S02]  /*5b60*/  CS2R R72, SRZ ;  /* 0x0000000000487805 */ /* 0x000fe4000001ff00 */
[----:B------:R-:W-:Y:S02]  /*5b70*/  @P2 SEL R2, R3, R2, !P3 ;  /* 0x0000000203022207 */ /* 0x000fe40005800000 */
[----:B------:R-:W-:Y:S02]  /*5b80*/  CS2R R70, SRZ ;  /* 0x0000000000467805 */ /* 0x000fe4000001ff00 */
[----:B------:R-:W-:Y:S02]  /*5b90*/  @P4 SHF.L.U32 R4, RZ, 0x1f, RZ ;  /* 0x0000001fff044819 */ /* 0x000fe400000006ff */
[----:B------:R-:W-:Y:S02]  /*5ba0*/  CS2R R68, SRZ ;  /* 0x0000000000447805 */ /* 0x000fe4000001ff00 */
[----:B------:R-:W-:Y:S02]  /*5bb0*/  LOP3.LUT R2, R2, 0x1, RZ, 0xc0, !PT ;  /* 0x0000000102027812 */ /* 0x000fe400078ec0ff */
[----:B------:R-:W-:Y:S01]  /*5bc0*/  CS2R R66, SRZ ;  /* 0x0000000000427805 */ /* 0x000fe2000001ff00 */
[----:B------:R-:W1:Y:S01]  /*5bd0*/  @P4 SYNCS.PHASECHK.TRANS64.TRYWAIT P1, [UR48+0x20], R4 ;  /* 0x00002004ff0045a7 */ /* 0x000e620008021130 */
[----:B------:R-:W-:Y:S02]  /*5be0*/  CS2R R64, SRZ ;  /* 0x0000000000407805 */ /* 0x000fe4000001ff00 */
[----:B------:R-:W-:Y:S02]  /*5bf0*/  ISETP.NE.U32.AND P2, PT, R2, 0x1, PT ;  /* 0x000000010200780c */ /* 0x000fe40003f45070 */
[----:B------:R-:W-:Y:S02]  /*5c00*/  CS2R R82, SRZ ;  /* 0x0000000000527805 */ /* 0x000fe4000001ff00 */
[----:B------:R-:W-:Y:S02]  /*5c10*/  CS2R R80, SRZ ;  /* 0x0000000000507805 */ /* 0x000fe4000001ff00 */
[----:B------:R-:W-:Y:S02]  /*5c20*/  CS2R R86, SRZ ;  /* 0x0000000000567805 */ /* 0x000fe4000001ff00 */
[----:B------:R-:W-:Y:S02]  /*5c30*/  P2R R132, PR, RZ, 0x4 ;  /* 0x00000004ff847803 */ /* 0x000fe40000000000 */
[----:B------:R-:W-:Y:S02]  /*5c40*/  CS2R R84, SRZ ;  /* 0x0000000000547805 */ /* 0x000fe4000001ff00 */
[----:B------:R-:W-:Y:S02]  /*5c50*/  ISETP.NE.U32.AND P2, PT, R109, 0x1, PT ;  /* 0x000000016d00780c */ /* 0x000fe40003f45070 */
[----:B------:R-:W-:Y:S02]  /*5c60*/  CS2R R90, SRZ ;  /* 0x00000000005a7805 */ /* 0x000fe4000001ff00 */
[----:B------:R-:W-:Y:S02]  /*5c70*/  CS2R R88, SRZ ;  /* 0x0000000000587805 */ /* 0x000fe4000001ff00 */
[----:B------:R-:W-:Y:S02]  /*5c80*/  CS2R R94, SRZ ;  /* 0x00000000005e7805 */ /* 0x000fe4000001ff00 */
[----:B------:R-:W-:Y:S02]  /*5c90*/  SEL R131, R131, 0x10, !P2 ;  /* 0x0000001083837807 */ /* 0x000fe40005000000 */
[----:B------:R-:W-:Y:S01]  /*5ca0*/  CS2R R92, SRZ ;  /* 0x00000000005c7805 */ /* 0x000fe2000001ff00 */
[----:B------:R3:W4:Y:S02]  /*5cb0*/  SYNCS.PHASECHK.TRANS64.TRYWAIT P0, [R59+URZ+0x90], R0 ;  /* 0x000090003b0075a7 */ /* 0x00072400080011ff */
[----:B------:R-:W-:Y:S02]  /*5cc0*/  IMAD.IADD R128, R128, 0x1, R131 ;  /* 0x0000000180807824 */ /* 0x000fe400078e0283 */
[C---:B------:R-:W-:Y:S02]  /*5cd0*/  IMAD.IADD R125, R131.reuse, 0x1, R127 ;  /* 0x00000001837d7824 */ /* 0x040fe400078e027f */
[C---:B------:R-:W-:Y:S02]  /*5ce0*/  IMAD.IADD R123, R131.reuse, 0x1, R124 ;  /* 0x00000001837b7824 */ /* 0x040fe400078e027c */
[----:B------:R-:W-:Y:S01]  /*5cf0*/  IMAD.IADD R121, R131, 0x1, R122 ;  /* 0x0000000183797824 */ /* 0x000fe200078e027a */
[----:B-1----:R-:W-:Y:S01]  /*5d00*/  @P4 SEL R130, RZ, 0x1, !P1 ;  /* 0x00000001ff824807 */ /* 0x002fe20004800000 */
[----:B---3--:R-:W-:Y:S06]  /*5d10*/  @!P4 BRA `(.L_x_91) ;  /* 0x000000000088c947 */ /* 0x008fec0003800000 */
[----:B------:R-:W-:Y:S01]  /*5d20*/  IMAD.MOV.U32 R79, RZ, RZ, RZ ;  /* 0x000000ffff4f7224 */ /* 0x000fe200078e00ff */
[----:B------:R-:W-:Y:S01]  /*5d30*/  ISETP.NE.AND P1, PT, R130, RZ, PT ;  /* 0x000000ff8200720c */ /* 0x000fe20003f25270 */
[----:B------:R-:W-:Y:S01]  /*5d40*/  BSSY B0, `(.L_x_92) ;  /* 0x0000014000007945 */ /* 0x000fe20003800000 */
[----:B------:R-:W-:Y:S02]  /*5d50*/  CS2R R94, SRZ ;  /* 0x00000000005e7805 */ /* 0x000fe4000001ff00 */
        /* <DEDUP_REMOVED lines=13> */
[----:B------:R-:W-:Y:S01]  /*5e30*/  CS2R R76, SRZ ;  /* 0x00000000004c7805 */ /* 0x000fe2000001ff00 */
[----:B------:R-:W-:Y:S06]  /*5e40*/  @P1 BRA `(.L_x_93) ;  /* 0x00000000000c1947 */ /* 0x000fec0003800000 */
[----:B------:R-:W-:Y:S04]  /*5e50*/  SHF.L.U32 R3, RZ, 0x1f, RZ ;  /* 0x0000001fff037819 */ /* 0x000fe800000006ff */
[----:B------:R-:W1:Y:S02]  /*5e60*/  SYNCS.PHASECHK.TRANS64.TRYWAIT P1, [UR48+0x20], R3 ;  /* 0x00002003ff0075a7 */ /* 0x000e640008021130 */
[----:B-1----:R-:W-:Y:S05]  /*5e70*/  @!P1 BRA `(.L_x_94) ;  /* 0x0000007c00849947 */ /* 0x002fea0003800000 */
.L_x_93:
[----:B------:R-:W-:Y:S05]  /*5e80*/  BSYNC B0 ;  /* 0x0000000000007941 */ /* 0x000fea0003800000 */
.L_x_92:
[----:B------:R-:W-:Y:S01]  /*5e90*/  ISETP.NE.AND P1, PT, R132, RZ, PT ;  /* 0x000000ff8400720c */ /* 0x000fe20003f25270 */
[----:B------:R-:W-:Y:S11]  /*5ea0*/  HFMA2 R62, -RZ, RZ, 0, 5.9604644775390625e-08 ;  /* 0x00000001ff3e7431 */ /* 0x000ff600000001ff */
[----:B------:R-:W-:Y:S01]  /*5eb0*/  @!UPT UIADD3 URZ, UPT, UPT, URZ, URZ, URZ ;  /* 0x000000fffffff290 */ /* 0x000fe2000fffe0ff */
[----:B------:R3:W1:Y:S04]  /*5ec0*/  @P1 LDS.128 R92, [R129+UR48+0x400] ;  /* 0x00040030815c1984 */ /* 0x0006680008000c00 */
[----:B------:R3:W1:Y:S04]  /*5ed0*/  @P1 LDS.128 R88, [R128+0x400] ;  /* 0x0004000080581984 */ /* 0x0006680000000c00 */
[----:B------:R3:W1:Y:S04]  /*5ee0*/  @P1 LDS.128 R84, [R127+0x400] ;  /* 0x000400007f541984 */ /* 0x0006680000000c00 */
[----:B------:R3:W1:Y:S04]  /*5ef0*/  @P1 LDS.128 R80, [R125+0x400] ;  /* 0x000400007d501984 */ /* 0x0006680000000c00 */
[----:B------:R3:W1:Y:S04]  /*5f00*/  @P1 LDS.128 R64, [R124+0x400] ;  /* 0x000400007c401984 */ /* 0x0006680000000c00 */
[----:B------:R3:W1:Y:S04]  /*5f10*/  @P1 LDS.128 R68, [R123+0x400] ;  /* 0x000400007b441984 */ /* 0x0006680000000c00 */
[----:B------:R3:W1:Y:S04]  /*5f20*/  @P1 LDS.128 R72, [R122+0x400] ;  /* 0x000400007a481984 */ /* 0x0006680000000c00 */
[----:B------:R3:W1:Y:S02]  /*5f30*/  @P1 LDS.128 R76, [R121+0x400] ;  /* 0x00040000794c1984 */ /* 0x0006640000000c00 */
.L_x_91:
[----:B------:R-:W-:Y:S05]  /*5f40*/  BSYNC B1 ;  /* 0x0000000000017941 */ /* 0x000fea0003800000 */
.L_x_90:
[----:B-1----:R-:W-:Y:S04]  /*5f50*/  SHF.R.U32.HI R3, RZ, 0x15, R48 ;  /* 0x00000015ff037819 */ /* 0x002fe80000011630 */
[----:B------:R-:W-:Y:S01]  /*5f60*/  LOP3.LUT P1, RZ, R3, 0x3, R110, 0x48, !PT ;  /* 0x0000000303ff7812 */ /* 0x000fe2000782486e */
[----:B------:R-:W-:Y:S01]  /*5f70*/  @!UPT UIADD3 URZ, UPT, UPT, URZ, URZ, URZ ;  /* 0x000000fffffff290 */ /* 0x000fe2000fffe0ff */
[----:B----4-:R-:W-:Y:S11]  /*5f80*/  @P0 BRA `(.L_x_95) ;  /* 0x0000000000080947 */ /* 0x010ff60003800000 */
[----:B------:R-:W1:Y:S02]  /*5f90*/  SYNCS.PHASECHK.TRANS64.TRYWAIT P0, [R59+URZ+0x90], R0 ;  /* 0x000090003b0075a7 */ /* 0x000e6400080011ff */
[----:B-1----:R-:W-:Y:S05]  /*5fa0*/  @!P0 BRA `(.L_x_96) ;  /* 0x0000007c00508947 */ /* 0x002fea0003800000 */
.L_x_95:
[----:B------:R-:W-:Y:S05]  /*5fb0*/  @!P1 BRA `(.L_x_97) ;  /* 0x0000000000409947 */ /* 0x000fea0003800000 */
[----:B------:R-:W4:Y:S01]  /*5fc0*/  LDCU.64 UR8, c[0x4][0x70] ;  /* 0x01000e00ff0877ac */ /* 0x000f220008000a00 */
[----:B------:R-:W-:Y:S01]  /*5fd0*/  MOV R3, 0x0 ;  /* 0x0000000000037802 */ /* 0x000fe20000000f00 */
[----:B------:R-:W-:Y:S02]  /*5fe0*/  HFMA2 R12, -RZ, RZ, 0, 5.9604644775390625e-08 ;  /* 0x00000001ff0c7431 */ /* 0x000fe400000001ff */
[----:B------:R-:W-:Y:S02]  /*5ff0*/  IMAD.MOV.U32 R8, RZ, RZ, 0x192 ;  /* 0x00000192ff087424 */ /* 0x000fe400078e00ff */
[----:B------:R-:W-:Y:S01]  /*6000*/  IMAD.MOV.U32 R13, RZ, RZ, RZ ;  /* 0x000000ffff0d7224 */ /* 0x000fe200078e00ff */
[----:B------:R-:W5:Y:S01]  /*6010*/  LDCU.64 UR6, c[0x4][0x78] ;  /* 0x01000f00ff0677ac */ /* 0x000f620008000a00 */
[----:B------:R-:W1:Y:S01]  /*6020*/  LDC.64 R2, c[0x4][R3] ;  /* 0x0100000003027b82 */ /* 0x000e620000000a00 */
[----:B------:R-:W2:Y:S01]  /*6030*/  LDCU.64 UR4, c[0x4][0x10] ;  /* 0x01000200ff0477ac */ /* 0x000ea20008000a00 */
[----:B----4-:R-:W-:Y:S01]  /*6040*/  MOV R5, UR9 ;  /* 0x0000000900057c02 */ /* 0x010fe20008000f00 */
[----:B------:R-:W-:Y:S01]  /*6050*/  IMAD.U32 R4, RZ, RZ, UR8 ;  /* 0x00000008ff047e24 */ /* 0x000fe2000f8e00ff */
[----:B-----5:R-:W-:Y:S01]  /*6060*/  MOV R7, UR7 ;  /* 0x0000000700077c02 */ /* 0x020fe20008000f00 */
[----:B------:R-:W-:Y:S01]  /*6070*/  IMAD.U32 R6, RZ, RZ, UR6 ;  /* 0x00000006ff067e24 */ /* 0x000fe2000f8e00ff */
[----:B--2---:R-:W-:Y:S01]  /*6080*/  MOV R11, UR5 ;  /* 0x00000005000b7c02 */ /* 0x004fe20008000f00 */
[----:B------:R-:W-:Y:S02]  /*6090*/  IMAD.U32 R10, RZ, RZ, UR4 ;  /* 0x00000004ff0a7e24 */ /* 0x000fe4000f8e00ff */
[----:B------:R-:W-:Y:S07]  /*60a0*/  LEPC R20, `(.L_x_97) ;  /* 0x000000001014794e */ /* 0x000fee0000000000 */
[----:B-1-3--:R-:W-:Y:S05]  /*60b0*/  CALL.ABS.NOINC R2 ;  /* 0x0000000002007343 */ /* 0x00afea0003c00000 */
.L_x_97:
[----:B------:R-:W-:Y:S01]  /*60c0*/  LOP3.LUT R50, R92, 0xffffe000, RZ, 0xc0, !PT ;  /* 0xffffe0005c327812 */ /* 0x000fe200078ec0ff */
[----:B------:R-:W-:Y:S05]  /*60d0*/  WARPSYNC.ALL ;  /* 0x0000000000007948 */ /* 0x000fea0003800000 */
[----:B------:R-:W-:Y:S01]  /*60e0*/  R2UR UR4, R48 ;  /* 0x00000000300472ca */ /* 0x000fe200000e0000 */
[----:B------:R-:W-:Y:S01]  /*60f0*/  BSSY.RECONVERGENT B0, `(.L_x_98) ;  /* 0x000009c000007945 */ /* 0x000fe20003800200 */
[----:B------:R-:W-:Y:S02]  /*6100*/  LOP3.LUT R51, R93, 0xffffe000, RZ, 0xc0, !PT ;  /* 0xffffe0005d337812 */ /* 0x000fe400078ec0ff */
[----:B------:R-:W-:Y:S02]  /*6110*/  LOP3.LUT R56, R94, 0xffffe000, RZ, 0xc0, !PT ;  /* 0xffffe0005e387812 */ /* 0x000fe400078ec0ff */
[----:B------:R-:W-:Y:S02]  /*6120*/  LOP3.LUT R58, R95, 0xffffe000, RZ, 0xc0, !PT ;  /* 0xffffe0005f3a7812 */ /* 0x000fe400078ec0ff */
[----:B------:R-:W-:Y:S02]  /*6130*/  LOP3.LUT R57, R64, 0xffffe000, RZ, 0xc0, !PT ;  /* 0xffffe00040397812 */ /* 0x000fe400078ec0ff */
[----:B------:R-:W-:Y:S03]  /*6140*/  ISETP.NE.AND P0, PT, R117, RZ, PT ;  /* 0x000000ff7500720c */ /* 0x000fe60003f05270 */
[----:B------:R-:W1:Y:S02]  /*6150*/  LDTM.x32 R4, tmem[UR4] ;  /* 0x00000004000479ee */ /* 0x000e6400082c0000 */
[C---:B-12---:R-:W-:Y:S01]  /*6160*/  FMUL R0, R46.reuse, R4 ;  /* 0x000000042e007220 */ /* 0x046fe20000400000 */
[C---:B------:R-:W-:Y:S01]  /*6170*/  FMUL R2, R46.reuse, R5 ;  /* 0x000000052e027220 */ /* 0x040fe20000400000 */
[C---:B------:R-:W-:Y:S01]  /*6180*/  FMUL R3, R46.reuse, R6 ;  /* 0x000000062e037220 */ /* 0x040fe20000400000 */
[----:B------:R-:W-:Y:S01]  /*6190*/  FMUL R7, R46, R7 ;  /* 0x000000072e077220 */ /* 0x000fe20000400000 */
[C---:B------:R-:W-:Y:S01]  /*61a0*/  FFMA R52, R49.reuse, R50, R0 ;  /* 0x0000003231347223 */ /* 0x040fe20000000000 */
[----:B------:R-:W-:Y:S01]  /*61b0*/  LOP3.LUT R50, R88, 0xffffe000, RZ, 0xc0, !PT ;  /* 0xffffe00058327812 */ /* 0x000fe200078ec0ff */
[C---:B------:R-:W-:Y:S01]  /*61c0*/  FFMA R53, R49.reuse, R51, R2 ;  /* 0x0000003331357223 */ /* 0x040fe20000000002 */
[----:B------:R-:W-:Y:S01]  /*61d0*/  LOP3.LUT R51, R90, 0xffffe000, RZ, 0xc0, !PT ;  /* 0xffffe0005a337812 */ /* 0x000fe200078ec0ff */
[----:B------:R-:W-:Y:S01]  /*61e0*/  FFMA R54, R49, R56, R3 ;  /* 0x0000003831367223 */ /* 0x000fe20000000003 */
[----:B------:R-:W-:Y:S01]  /*61f0*/  LOP3.LUT R56, R89, 0xffffe000, RZ, 0xc0, !PT ;  /* 0xffffe00059387812 */ /* 0x000fe200078ec0ff */
[----:B------:R-:W-:Y:S01]  /*6200*/  FFMA R55, R49, R58, R7 ;  /* 0x0000003a31377223 */ /* 0x000fe20000000007 */
[----:B------:R-:W-:Y:S01]  /*6210*/  LOP3.LUT R58, R91, 0xffffe000, RZ, 0xc0, !PT ;  /* 0xffffe0005b3a7812 */ /* 0x000fe200078ec0ff */
[C---:B------:R-:W-:Y:S01]  /*6220*/  FMUL R4, R46.reuse, R8 ;  /* 0x000000082e047220 */ /* 0x040fe20000400000 */
[----:B------:R-:W-:Y:S01]  /*6230*/  F2FP.TF32.F32.PACK_B R52, R52 ;  /* 0x00000034ff34723e */ /* 0x000fe200024050ff */
[C---:B------:R-:W-:Y:S01]  /*6240*/  FMUL R5, R46.reuse, R9 ;  /* 0x000000092e057220 */ /* 0x040fe20000400000 */
[----:B------:R-:W-:Y:S01]  /*6250*/  F2FP.TF32.F32.PACK_B R53, R53 ;  /* 0x00000035ff35723e */ /* 0x000fe200024050ff */
[C---:B------:R-:W-:Y:S01]  /*6260*/  FMUL R6, R46.reuse, R10 ;  /* 0x0000000a2e067220 */ /* 0x040fe20000400000 */
[----:B------:R-:W-:Y:S01]  /*6270*/  F2FP.TF32.F32.PACK_B R54, R54 ;  /* 0x00000036ff36723e */ /* 0x000fe200024050ff */
[C---:B------:R-:W-:Y:S01]  /*6280*/  FFMA R4, R49.reuse, R50, R4 ;  /* 0x0000003231047223 */ /* 0x040fe20000000004 */
[----:B------:R-:W-:Y:S01]  /*6290*/  F2FP.TF32.F32.PACK_B R55, R55 ;  /* 0x00000037ff37723e */ /* 0x000fe200024050ff */
[----:B------:R-:W-:Y:S01]  /*62a0*/  FMUL R11, R46, R11 ;  /* 0x0000000b2e0b7220 */ /* 0x000fe20000400000 */
[----:B------:R-:W-:Y:S01]  /*62b0*/  LOP3.LUT R50, R84, 0xffffe000, RZ, 0xc0, !PT ;  /* 0xffffe00054327812 */ /* 0x000fe200078ec0ff */
[----:B------:R-:W-:Y:S01]  /*62c0*/  FFMA R5, R49, R56, R5 ;  /* 0x0000003831057223 */ /* 0x000fe20000000005 */
[----:B------:R-:W-:Y:S01]  /*62d0*/  LOP3.LUT R56, R85, 0xffffe000, RZ, 0xc0, !PT ;  /* 0xffffe00055387812 */ /* 0x000fe200078ec0ff */
[----:B------:R-:W-:Y:S01]  /*62e0*/  FMUL R8, R46, R12 ;  /* 0x0000000c2e087220 */ /* 0x000fe20000400000 */
[----:B------:R-:W-:Y:S01]  /*62f0*/  F2FP.TF32.F32.PACK_B R4, R4 ;  /* 0x00000004ff04723e */ /* 0x000fe200024050ff */
[C---:B------:R-:W-:Y:S01]  /*6300*/  FFMA R6, R49.reuse, R51, R6 ;  /* 0x0000003331067223 */ /* 0x040fe20000000006 */
[----:B------:R-:W-:Y:S01]  /*6310*/  LOP3.LUT R51, R86, 0xffffe000, RZ, 0xc0, !PT ;  /* 0xffffe00056337812 */ /* 0x000fe200078ec0ff */
[----:B------:R-:W-:Y:S01]  /*6320*/  FFMA R7, R49, R58, R11 ;  /* 0x0000003a31077223 */ /* 0x000fe2000000000b */
[----:B------:R-:W-:Y:S01]  /*6330*/  LOP3.LUT R58, R87, 0xffffe000, RZ, 0xc0, !PT ;  /* 0xffffe000573a7812 */ /* 0x000fe200078ec0ff */
[----:B------:R-:W-:Y:S01]  /*6340*/  FMUL R9, R46, R13 ;  /* 0x0000000d2e097220 */ /* 0x000fe20000400000 */
[----:B------:R-:W-:Y:S01]  /*6350*/  F2FP.TF32.F32.PACK_B R5, R5 ;  /* 0x00000005ff05723e */ /* 0x000fe200024050ff */
[----:B------:R1:W-:Y:S01]  /*6360*/  STS.128 [R129+UR48+0x400], R52 ;  /* 0x0004003481007988 */ /* 0x0003e20008000c30 */
[----:B------:R-:W-:Y:S01]  /*6370*/  F2FP.TF32.F32.PACK_B R6, R6 ;  /* 0x00000006ff06723e */ /* 0x000fe200024050ff */
[C---:B------:R-:W-:Y:S01]  /*6380*/  FFMA R8, R49.reuse, R50, R8 ;  /* 0x0000003231087223 */ /* 0x040fe20000000008 */
[----:B------:R-:W-:Y:S01]  /*6390*/  LOP3.LUT R50, R80, 0xffffe000, RZ, 0xc0, !PT ;  /* 0xffffe00050327812 */ /* 0x000fe200078ec0ff */
[C---:B------:R-:W-:Y:S01]  /*63a0*/  FMUL R10, R46.reuse, R14 ;  /* 0x0000000e2e0a7220 */ /* 0x040fe20000400000 */
[----:B------:R-:W-:Y:S01]  /*63b0*/  F2FP.TF32.F32.PACK_B R7, R7 ;  /* 0x00000007ff07723e */ /* 0x000fe200024050ff */
[C---:B------:R-:W-:Y:S01]  /*63c0*/  FMUL R15, R46.reuse, R15 ;  /* 0x0000000f2e0f7220 */ /* 0x040fe20000400000 */
[----:B------:R-:W-:Y:S01]  /*63d0*/  F2FP.TF32.F32.PACK_B R8, R8 ;  /* 0x00000008ff08723e */ /* 0x000fe200024050ff */
[----:B------:R-:W-:Y:S01]  /*63e0*/  FMUL R12, R46, R16 ;  /* 0x000000102e0c7220 */ /* 0x000fe20000400000 */
[----:B------:R-:W-:Y:S01]  /*63f0*/  FFMA R9, R49, R56, R9 ;  /* 0x0000003831097223 */ /* 0x000fe20000000009 */
[----:B------:R-:W-:Y:S01]  /*6400*/  LOP3.LUT R56, R83, 0xffffe000, RZ, 0xc0, !PT ;  /* 0xffffe00053387812 */ /* 0x000fe200078ec0ff */
[C---:B------:R-:W-:Y:S01]  /*6410*/  FFMA R10, R49.reuse, R51, R10 ;  /* 0x00000033310a7223 */ /* 0x040fe2000000000a */
[----:B------:R-:W-:Y:S01]  /*6420*/  LOP3.LUT R51, R82, 0xffffe000, RZ, 0xc0, !PT ;  /* 0xffffe00052337812 */ /* 0x000fe200078ec0ff */
[C---:B------:R-:W-:Y:S01]  /*6430*/  FFMA R11, R49.reuse, R58, R15 ;  /* 0x0000003a310b7223 */ /* 0x040fe2000000000f */
[----:B------:R-:W-:Y:S01]  /*6440*/  F2FP.TF32.F32.PACK_B R9, R9 ;  /* 0x00000009ff09723e */ /* 0x000fe200024050ff */
[----:B------:R-:W-:Y:S01]  /*6450*/  FFMA R12, R49, R50, R12 ;  /* 0x00000032310c7223 */ /* 0x000fe2000000000c */
[----:B------:R-:W-:Y:S01]  /*6460*/  LOP3.LUT R50, R81, 0xffffe000, RZ, 0xc0, !PT ;  /* 0xffffe00051327812 */ /* 0x000fe200078ec0ff */
[----:B------:R1:W-:Y:S01]  /*6470*/  STS.128 [R128+0x400], R4 ;  /* 0x0004000480007388 */ /* 0x0003e20000000c00 */
[----:B------:R-:W-:Y:S01]  /*6480*/  F2FP.TF32.F32.PACK_B R10, R10 ;  /* 0x0000000aff0a723e */ /* 0x000fe200024050ff */
        /* <DEDUP_REMOVED lines=9> */
[C---:B------:R-:W-:Y:S01]  /*6520*/  FMUL R16, R46.reuse, R20 ;  /* 0x000000142e107220 */ /* 0x040fe20000400000 */
[----:B------:R-:W-:Y:S01]  /*6530*/  F2FP.TF32.F32.PACK_B R13, R13 ;  /* 0x0000000dff0d723e */ /* 0x000fe200024050ff */
[----:B------:R-:W-:Y:S01]  /*6540*/  FFMA R15, R49, R56, R19 ;  /* 0x00000038310f7223 */ /* 0x000fe20000000013 */
[----:B------:R-:W-:Y:S01]  /*6550*/  LOP3.LUT R56, R67, 0xffffe000, RZ, 0xc0, !PT ;  /* 0xffffe00043387812 */ /* 0x000fe200078ec0ff */
[----:B------:R1:W-:Y:S01]  /*6560*/  STS.128 [R127+0x400], R8 ;  /* 0x000400087f007388 */ /* 0x0003e20000000c00 */
[----:B------:R-:W-:Y:S01]  /*6570*/  F2FP.TF32.F32.PACK_B R14, R14 ;  /* 0x0000000eff0e723e */ /* 0x000fe200024050ff */
[----:B------:R-:W-:Y:S01]  /*6580*/  FMUL R17, R46, R21 ;  /* 0x000000152e117220 */ /* 0x000fe20000400000 */
[----:B------:R-:W-:Y:S01]  /*6590*/  F2FP.TF32.F32.PACK_B R15, R15 ;  /* 0x0000000fff0f723e */ /* 0x000fe200024050ff */
[C---:B------:R-:W-:Y:S01]  /*65a0*/  FFMA R16, R49.reuse, R57, R16 ;  /* 0x0000003931107223 */ /* 0x040fe20000000010 */
[----:B------:R-:W-:Y:S01]  /*65b0*/  LOP3.LUT R57, R68, 0xffffe000, RZ, 0xc0, !PT ;  /* 0xffffe00044397812 */ /* 0x000fe200078ec0ff */
[C---:B------:R-:W-:Y:S01]  /*65c0*/  FMUL R18, R46.reuse, R22 ;  /* 0x000000162e127220 */ /* 0x040fe20000400000 */
[----:B------:R-:W-:Y:S01]  /*65d0*/  FFMA R17, R49, R50, R17 ;  /* 0x0000003231117223 */ /* 0x000fe20000000011 */
[----:B------:R-:W-:Y:S01]  /*65e0*/  LOP3.LUT R50, R69, 0xffffe000, RZ, 0xc0, !PT ;  /* 0xffffe00045327812 */ /* 0x000fe200078ec0ff */
[----:B------:R1:W-:Y:S01]  /*65f0*/  STS.128 [R125+0x400], R12 ;  /* 0x0004000c7d007388 */ /* 0x0003e20000000c00 */
[----:B------:R-:W-:Y:S01]  /*6600*/  F2FP.TF32.F32.PACK_B R16, R16 ;  /* 0x00000010ff10723e */ /* 0x000fe200024050ff */
[C---:B------:R-:W-:Y:S01]  /*6610*/  FMUL R23, R46.reuse, R23 ;  /* 0x000000172e177220 */ /* 0x040fe20000400000 */
[----:B------:R-:W-:Y:S01]  /*6620*/  F2FP.TF32.F32.PACK_B R17, R17 ;  /* 0x00000011ff11723e */ /* 0x000fe200024050ff */
[C---:B------:R-:W-:Y:S01]  /*6630*/  FMUL R20, R46.reuse, R24 ;  /* 0x000000182e147220 */ /* 0x040fe20000400000 */
[----:B------:R-:W-:Y:S01]  /*6640*/  FMUL R21, R46, R25 ;  /* 0x000000192e157220 */ /* 0x000fe20000400000 */
[C---:B------:R-:W-:Y:S01]  /*6650*/  FFMA R18, R49.reuse, R51, R18 ;  /* 0x0000003331127223 */ /* 0x040fe20000000012 */
[----:B------:R-:W-:Y:S01]  /*6660*/  LOP3.LUT R51, R70, 0xffffe000, RZ, 0xc0, !PT ;  /* 0xffffe00046337812 */ /* 0x000fe200078ec0ff */
[----:B------:R-:W-:Y:S01]  /*6670*/  FFMA R19, R49, R56, R23 ;  /* 0x0000003831137223 */ /* 0x000fe20000000017 */
[----:B------:R-:W-:Y:S01]  /*6680*/  LOP3.LUT R56, R73, 0xffffe000, RZ, 0xc0, !PT ;  /* 0xffffe00049387812 */ /* 0x000fe200078ec0ff */
[C---:B------:R-:W-:Y:S01]  /*6690*/  FFMA R20, R49.reuse, R57, R20 ;  /* 0x0000003931147223 */ /* 0x040fe20000000014 */
[----:B------:R-:W-:Y:S01]  /*66a0*/  FFMA R21, R49, R50, R21 ;  /* 0x0000003231157223 */ /* 0x000fe20000000015 */
[C---:B------:R-:W-:Y:S01]  /*66b0*/  FMUL R22, R46.reuse, R26 ;  /* 0x0000001a2e167220 */ /* 0x040fe20000400000 */
[----:B------:R-:W-:Y:S01]  /*66c0*/  LOP3.LUT R50, R71, 0xffffe000, RZ, 0xc0, !PT ;  /* 0xffffe00047327812 */ /* 0x000fe200078ec0ff */
[----:B------:R-:W-:Y:S01]  /*66d0*/  FMUL R27, R46, R27 ;  /* 0x0000001b2e1b7220 */ /* 0x000fe20000400000 */
[----:B------:R-:W-:Y:S01]  /*66e0*/  F2FP.TF32.F32.PACK_B R18, R18 ;  /* 0x00000012ff12723e */ /* 0x000fe200024050ff */
[C---:B------:R-:W-:Y:S01]  /*66f0*/  FFMA R22, R49.reuse, R51, R22 ;  /* 0x0000003331167223 */ /* 0x040fe20000000016 */
[----:B------:R-:W-:Y:S01]  /*6700*/  F2FP.TF32.F32.PACK_B R19, R19 ;  /* 0x00000013ff13723e */ /* 0x000fe200024050ff */
[----:B------:R-:W-:Y:S01]  /*6710*/  FFMA R23, R49, R50, R27 ;  /* 0x0000003231177223 */ /* 0x000fe2000000001b */
[----:B------:R-:W-:Y:S01]  /*6720*/  LOP3.LUT R57, R72, 0xffffe000, RZ, 0xc0, !PT ;  /* 0xffffe00048397812 */ /* 0x000fe200078ec0ff */
[C---:B------:R-:W-:Y:S01]  /*6730*/  FMUL R24, R46.reuse, R28 ;  /* 0x0000001c2e187220 */ /* 0x040fe20000400000 */
[----:B------:R-:W-:Y:S01]  /*6740*/  F2FP.TF32.F32.PACK_B R20, R20 ;  /* 0x00000014ff14723e */ /* 0x000fe200024050ff */
[----:B------:R1:W-:Y:S01]  /*6750*/  STS.128 [R124+0x400], R16 ;  /* 0x000400107c007388 */ /* 0x0003e20000000c00 */
[----:B------:R-:W-:Y:S01]  /*6760*/  FMUL R25, R46, R29 ;  /* 0x0000001d2e197220 */ /* 0x000fe20000400000 */
[----:B------:R-:W-:Y:S01]  /*6770*/  LOP3.LUT R51, R74, 0xffffe000, RZ, 0xc0, !PT ;  /* 0xffffe0004a337812 */ /* 0x000fe200078ec0ff */
[C---:B------:R-:W-:Y:S01]  /*6780*/  FMUL R26, R46.reuse, R30 ;  /* 0x0000001e2e1a7220 */ /* 0x040fe20000400000 */
[----:B------:R-:W-:Y:S01]  /*6790*/  LOP3.LUT R50, R75, 0xffffe000, RZ, 0xc0, !PT ;  /* 0xffffe0004b327812 */ /* 0x000fe200078ec0ff */
[----:B------:R-:W-:Y:S01]  /*67a0*/  FMUL R31, R46, R31 ;  /* 0x0000001f2e1f7220 */ /* 0x000fe20000400000 */
[----:B------:R-:W-:Y:S01]  /*67b0*/  F2FP.TF32.F32.PACK_B R21, R21 ;  /* 0x00000015ff15723e */ /* 0x000fe200024050ff */
[C---:B------:R-:W-:Y:S01]  /*67c0*/  FFMA R24, R49.reuse, R57, R24 ;  /* 0x0000003931187223 */ /* 0x040fe20000000018 */
[----:B------:R-:W-:Y:S01]  /*67d0*/  F2FP.TF32.F32.PACK_B R22, R22 ;  /* 0x00000016ff16723e */ /* 0x000fe200024050ff */
[C---:B------:R-:W-:Y:S01]  /*67e0*/  FFMA R25, R49.reuse, R56, R25 ;  /* 0x0000003831197223 */ /* 0x040fe20000000019 */
[----:B------:R-:W-:Y:S01]  /*67f0*/  F2FP.TF32.F32.PACK_B R23, R23 ;  /* 0x00000017ff17723e */ /* 0x000fe200024050ff */
[C---:B------:R-:W-:Y:S01]  /*6800*/  FFMA R26, R49.reuse, R51, R26 ;  /* 0x00000033311a7223 */ /* 0x040fe2000000001a */
[----:B------:R-:W-:Y:S01]  /*6810*/  FFMA R27, R49, R50, R31 ;  /* 0x00000032311b7223 */ /* 0x000fe2000000001f */
[----:B------:R-:W-:Y:S01]  /*6820*/  LOP3.LUT R51, R76, 0xffffe000, RZ, 0xc0, !PT ;  /* 0xffffe0004c337812 */ /* 0x000fe200078ec0ff */
[C---:B------:R-:W-:Y:S01]  /*6830*/  FMUL R28, R46.reuse, R32 ;  /* 0x000000202e1c7220 */ /* 0x040fe20000400000 */
[----:B------:R1:W-:Y:S01]  /*6840*/  STS.128 [R123+0x400], R20 ;  /* 0x000400147b007388 */ /* 0x0003e20000000c00 */
[----:B------:R-:W-:Y:S01]  /*6850*/  LOP3.LUT R56, R77, 0xffffe000, RZ, 0xc0, !PT ;  /* 0xffffe0004d387812 */ /* 0x000fe200078ec0ff */
        /* <DEDUP_REMOVED lines=11> */
[----:B------:R-:W-:Y:S01]  /*6910*/  F2FP.TF32.F32.PACK_B R27, R27 ;  /* 0x0000001bff1b723e */ /* 0x000fe200024050ff */
[----:B------:R-:W-:Y:S01]  /*6920*/  FFMA R31, R49, R50, R35 ;  /* 0x00000032311f7223 */ /* 0x000fe20000000023 */
[----:B------:R-:W-:Y:S02]  /*6930*/  F2FP.TF32.F32.PACK_B R28, R28 ;  /* 0x0000001cff1c723e */ /* 0x000fe400024050ff */
[----:B------:R-:W-:Y:S01]  /*6940*/  F2FP.TF32.F32.PACK_B R29, R29 ;  /* 0x0000001dff1d723e */ /* 0x000fe200024050ff */
[----:B------:R1:W-:Y:S01]  /*6950*/  STS.128 [R122+0x400], R24 ;  /* 0x000400187a007388 */ /* 0x0003e20000000c00 */
[----:B------:R-:W-:Y:S02]  /*6960*/  F2FP.TF32.F32.PACK_B R30, R30 ;  /* 0x0000001eff1e723e */ /* 0x000fe400024050ff */
[----:B------:R-:W-:Y:S05]  /*6970*/  F2FP.TF32.F32.PACK_B R31, R31 ;  /* 0x0000001fff1f723e */ /* 0x000fea00024050ff */
[----:B------:R1:W-:Y:S01]  /*6980*/  STS.128 [R121+0x400], R28 ;  /* 0x0004001c79007388 */ /* 0x0003e20000000c00 */
[----:B------:R-:W-:Y:S01]  /*6990*/  @!PT LDS RZ, [RZ] ;  /* 0x00000000fffff984 */ /* 0x000fe20000000800 */
[----:B------:R-:W-:Y:S01]  /*69a0*/  @!PT LDS RZ, [RZ] ;  /* 0x00000000fffff984 */ /* 0x000fe20000000800 */
[----:B------:R-:W-:Y:S01]  /*69b0*/  @!PT LDS RZ, [RZ] ;  /* 0x00000000fffff984 */ /* 0x000fe20000000800 */
[----:B------:R-:W-:Y:S01]  /*69c0*/  @!PT LDS RZ, [RZ] ;  /* 0x00000000fffff984 */ /* 0x000fe20000000800 */
[----:B------:R2:W-:Y:S07]  /*69d0*/  MEMBAR.ALL.CTA ;  /* 0x0000000000007992 */ /* 0x0005ee0000008000 */
[----:B--2---:R-:W2:Y:S02]  /*69e0*/  FENCE.VIEW.ASYNC.S ;  /* 0x00000000000073c6 */ /* 0x004ea40000000000 */
[----:B--2---:R-:W-:Y:S06]  /*69f0*/  BAR.SYNC.DEFER_BLOCKING 0x1, 0x80 ;  /* 0x0042000000007b1d */ /* 0x004fec0000010000 */
[----:B------:R-:W-:Y:S05]  /*6a00*/  @P0 BRA `(.L_x_99) ;  /* 0x0000000000280947 */ /* 0x000fea0003800000 */
[----:B------:R-:W-:Y:S02]  /*6a10*/  UIADD3 UR4, UPT, UPT, UR48, 0x400, URZ ;  /* 0x0000040030047890 */ /* 0x000fe4000fffe0ff */
[----:B------:R-:W-:Y:S01]  /*6a20*/  UIADD3 UR6, UP0, UPT, UR52, 0x680, URZ ;  /* 0x0000068034067890 */ /* 0x000fe2000ff1e0ff */
[----:B------:R-:W-:Y:S03]  /*6a30*/  UMOV UR43, UR36 ;  /* 0x00000024002b7c82 */ /* 0x000fe60008000000 */
[----:B------:R-:W-:Y:S01]  /*6a40*/  MOV R111, UR4 ;  /* 0x00000004006f7c02 */ /* 0x000fe20008000f00 */
[----:B------:R-:W-:Y:S03]  /*6a50*/  UIADD3.X UR7, UPT, UPT, URZ, UR53, URZ, UP0, !UPT ;  /* 0x00000035ff077290 */ /* 0x000fe600087fe4ff */
[----:B------:R-:W-:Y:S11]  /*6a60*/  R2UR UR40, R111 ;  /* 0x000000006f2872ca */ /* 0x000ff600000e0000 */
[----:B------:R-:W-:Y:S02]  /*6a70*/  @!UPT UIADD3 URZ, UPT, UPT, URZ, URZ, URZ ;  /* 0x000000fffffff290 */ /* 0x000fe4000fffe0ff */
[----:B------:R2:W-:Y:S01]  /*6a80*/  UTMASTG.3D [UR40], [UR6] ;  /* 0x00000028060073b5 */ /* 0x0005e20008010000 */
[----:B------:R0:W-:Y:S01]  /*6a90*/  UTMACMDFLUSH ;  /* 0x00000000000079b7 */ /* 0x0001e20000000000 */
[----:B--2---:R-:W-:Y:S04]  /*6aa0*/  DEPBAR.LE SB0, 0x1 ;  /* 0x000080400000791a */ /* 0x004fe80000000000 */
.L_x_99:
[----:B------:R-:W-:Y:S05]  /*6ab0*/  BSYNC.RECONVERGENT B0 ;  /* 0x0000000000007941 */ /* 0x000fea0003800200 */
.L_x_98:
[----:B------:R-:W-:Y:S01]  /*6ac0*/  BAR.SYNC.DEFER_BLOCKING 0x1, 0x80 ;  /* 0x0042000000007b1d */ /* 0x000fe20000010000 */
[----:B------:R-:W-:Y:S01]  /*6ad0*/  ISETP.NE.AND P1, PT, R126, RZ, PT ;  /* 0x000000ff7e00720c */ /* 0x000fe20003f25270 */
[----:B------:R-:W-:Y:S01]  /*6ae0*/  UISETP.NE.AND UP0, UPT, UR49, URZ, UPT ;  /* 0x000000ff3100728c */ /* 0x000fe2000bf05270 */
[----:B------:R-:W-:Y:S11]  /*6af0*/  LEA R3, R62, UR48, 0x3 ;  /* 0x000000303e037c11 */ /* 0x000ff6000f8e18ff */
[----:B------:R-:W-:Y:S01]  /*6b00*/  @P1 SHF.L.U32 R2, RZ, 0x1f, RZ ;  /* 0x0000001fff021819 */ /* 0x000fe200000006ff */
[----:B------:R-:W-:Y:S06]  /*6b10*/  BRA.U !UP0, `(.L_x_100) ;  /* 0x0000000108247547 */ /* 0x000fec000b800000 */
[----:B-1----:R-:W-:Y:S01]  /*6b20*/  IMAD.U32 R5, RZ, RZ, UR51 ;  /* 0x00000033ff057e24 */ /* 0x002fe2000f8e00ff */
[----:B------:R-:W-:Y:S01]  /*6b30*/  MOV R0, UR37 ;  /* 0x0000002500007c02 */ /* 0x000fe20008000f00 */
[----:B------:R-:W-:Y:S03]  /*6b40*/  UIADD3 UR51, UPT, UPT, UR51, 0x1, URZ ;  /* 0x0000000133337890 */ /* 0x000fe6000fffe0ff */
[----:B------:R-:W-:Y:S01]  /*6b50*/  @P1 LEA R5, R5, UR48, 0x3 ;  /* 0x0000003005051c11 */ /* 0x000fe2000f8e18ff */
[----:B------:R-:W-:Y:S04]  /*6b60*/  UISETP.NE.AND UP0, UPT, UR51, 0x4, UPT ;  /* 0x000000043300788c */ /* 0x000fe8000bf05270 */
[----:B------:R-:W-:Y:S01]  /*6b70*/  @P1 VIADD R5, R5, 0x40 ;  /* 0x0000004005051836 */ /* 0x000fe20000000000 */
[----:B------:R-:W-:Y:S04]  /*6b80*/  USEL UR51, UR51, URZ, UP0 ;  /* 0x000000ff33337287 */ /* 0x000fe80008000000 */
[----:B------:R-:W-:Y:S04]  /*6b90*/  @P1 PRMT R0, R0, 0x654, R5 ;  /* 0x0000065400001816 */ /* 0x000fe80000000005 */
[----:B------:R2:W-:Y:S04]  /*6ba0*/  @P1 SYNCS.ARRIVE.TRANS64.RED.A1T0 RZ, [R0+URZ], RZ ;  /* 0x000000ff00ff19a7 */ /* 0x0005e800081004ff */
.L_x_100:
[----:B------:R-:W4:Y:S01]  /*6bb0*/  @P1 SYNCS.PHASECHK.TRANS64.TRYWAIT P0, [R3+URZ+0x20], R2 ;  /* 0x00002002030015a7 */ /* 0x000f2200080011ff */
[----:B------:R-:W-:Y:S01]  /*6bc0*/  BSSY B1, `(.L_x_101) ;  /* 0x000001f000017945 */ /* 0x000fe20003800000 */
[----:B----4-:R-:W-:Y:S03]  /*6bd0*/  @P1 SEL R130, RZ, 0x1, !P0 ;  /* 0x00000001ff821807 */ /* 0x010fe60004000000 */
[----:B------:R-:W-:Y:S05]  /*6be0*/  @!P1 BRA `(.L_x_102) ;  /* 0x0000000000709947 */ /* 0x000fea0003800000 */
[----:B------:R-:W-:Y:S01]  /*6bf0*/  ISETP.NE.AND P1, PT, R132, RZ, PT ;  /* 0x000000ff8400720c */ /* 0x000fe20003f25270 */
[----:B------:R-:W-:Y:S01]  /*6c00*/  BSSY B0, `(.L_x_103) ;  /* 0x000000b000007945 */ /* 0x000fe20003800000 */
[----:B------:R-:W-:Y:S11]  /*6c10*/  ISETP.NE.AND P0, PT, R130, RZ, PT ;  /* 0x000000ff8200720c */ /* 0x000ff60003f05270 */
[----:B-1----:R-:W-:Y:S05]  /*6c20*/  @P1 IMAD R6, R62, 0x4000, R129 ;  /* 0x000040003e061824 */ /* 0x002fea00078e0281 */
[----:B--2---:R-:W-:Y:S04]  /*6c30*/  @P1 IADD3 R0, PT, PT, R6, UR48, RZ ;  /* 0x0000003006001c10 */ /* 0x004fe8000fffe0ff */
[----:B------:R-:W-:Y:S01]  /*6c40*/  @P1 IADD3 R4, PT, PT, R63, R0, RZ ;  /* 0x000000003f041210 */ /* 0x000fe20007ffe0ff */
[--C-:B------:R-:W-:Y:S02]  /*6c50*/  @P1 IMAD.IADD R2, R61, 0x1, R0.reuse ;  /* 0x000000013d021824 */ /* 0x100fe400078e0200 */
[----:B------:R-:W-:Y:S01]  /*6c60*/  @P1 IMAD.IADD R5, R131, 0x1, R0 ;  /* 0x0000000183051824 */ /* 0x000fe200078e0200 */
[----:B------:R-:W-:Y:S06]  /*6c70*/  @P0 BRA `(.L_x_104) ;  /* 0x00000000000c0947 */ /* 0x000fec0003800000 */
[----:B------:R-:W-:Y:S04]  /*6c80*/  SHF.L.U32 R0, RZ, 0x1f, RZ ;  /* 0x0000001fff007819 */ /* 0x000fe800000006ff */
[----:B------:R-:W1:Y:S02]  /*6c90*/  SYNCS.PHASECHK.TRANS64.TRYWAIT P0, [R3+URZ+0x20], R0 ;  /* 0x00002000030075a7 */ /* 0x000e6400080011ff */
[----:B-1----:R-:W-:Y:S05]  /*6ca0*/  @!P0 BRA `(.L_x_105) ;  /* 0x0000007000248947 */ /* 0x002fea0003800000 */
.L_x_104:
[----:B------:R-:W-:Y:S05]  /*6cb0*/  BSYNC B0 ;  /* 0x0000000000007941 */ /* 0x000fea0003800000 */
.L_x_103:
[----:B------:R-:W-:Y:S01]  /*6cc0*/  ISETP.NE.AND P0, PT, R132, RZ, PT ;  /* 0x000000ff8400720c */ /* 0x000fe20003f05270 */
[----:B------:R-:W-:Y:S11]  /*6cd0*/  VIADD R62, R62, 0x1 ;  /* 0x000000013e3e7836 */ /* 0x000ff60000000000 */
[----:B------:R-:W-:Y:S01]  /*6ce0*/  @!UPT UIADD3 URZ, UPT, UPT, URZ, URZ, URZ ;  /* 0x000000fffffff290 */ /* 0x000fe2000fffe0ff */
[----:B------:R4:W2:Y:S01]  /*6cf0*/  @P0 LDS.128 R92, [R6+UR48+0x400] ;  /* 0x00040030065c0984 */ /* 0x0008a20008000c00 */
[--C-:B-1----:R-:W-:Y:S01]  /*6d00*/  @P0 IMAD.IADD R0, R63, 0x1, R2.reuse ;  /* 0x000000013f000824 */ /* 0x102fe200078e0202 */
[C---:B------:R-:W-:Y:S01]  /*6d10*/  @P0 IADD3 R3, PT, PT, R131.reuse, R4, RZ ;  /* 0x0000000483030210 */ /* 0x040fe20007ffe0ff */
[C---:B------:R-:W-:Y:S01]  /*6d20*/  @P0 IMAD.IADD R7, R131.reuse, 0x1, R2 ;  /* 0x0000000183070824 */ /* 0x040fe200078e0202 */
[----:B------:R4:W1:Y:S02]  /*6d30*/  @P0 LDS.128 R88, [R5+0x400] ;  /* 0x0004000005580984 */ /* 0x0008640000000c00 */
[----:B------:R-:W-:Y:S02]  /*6d40*/  @P0 IADD3 R8, PT, PT, R131, R0, RZ ;  /* 0x0000000083080210 */ /* 0x000fe40007ffe0ff */
[----:B------:R4:W1:Y:S04]  /*6d50*/  @P0 LDS.128 R84, [R4+0x400] ;  /* 0x0004000004540984 */ /* 0x0008680000000c00 */
[----:B------:R4:W1:Y:S04]  /*6d60*/  @P0 LDS.128 R80, [R3+0x400] ;  /* 0x0004000003500984 */ /* 0x0008680000000c00 */
[----:B------:R4:W1:Y:S04]  /*6d70*/  @P0 LDS.128 R64, [R2+0x400] ;  /* 0x0004000002400984 */ /* 0x0008680000000c00 */
[----:B------:R4:W1:Y:S04]  /*6d80*/  @P0 LDS.128 R68, [R7+0x400] ;  /* 0x0004000007440984 */ /* 0x0008680000000c00 */
[----:B------:R4:W1:Y:S04]  /*6d90*/  @P0 LDS.128 R72, [R0+0x400] ;  /* 0x0004000000480984 */ /* 0x0008680000000c00 */
[----:B------:R4:W1:Y:S02]  /*6da0*/  @P0 LDS.128 R76, [R8+0x400] ;  /* 0x00040000084c0984 */ /* 0x0008640000000c00 */
.L_x_102:
[----:B------:R-:W-:Y:S05]  /*6db0*/  BSYNC B1 ;  /* 0x0000000000017941 */ /* 0x000fea0003800000 */
.L_x_101:
[----:B----4-:R-:W-:Y:S05]  /*6dc0*/  VIADD R3, R48, 0x20 ;  /* 0x0000002030037836 */ /* 0x010fea0000000000 */
[----:B------:R-:W-:Y:S04]  /*6dd0*/  SHF.R.U32.HI R3, RZ, 0x15, R3 ;  /* 0x00000015ff037819 */ /* 0x000fe80000011603 */
[----:B------:R-:W-:Y:S11]  /*6de0*/  LOP3.LUT P0, RZ, R3, 0x3, R110, 0x48, !PT ;  /* 0x0000000303ff7812 */ /* 0x000ff6000780486e */
[----:B------:R-:W-:Y:S02]  /*6df0*/  @!UPT UIADD3 URZ, UPT, UPT, URZ, URZ, URZ ;  /* 0x000000fffffff290 */ /* 0x000fe4000fffe0ff */
[----:B------:R-:W-:Y:S05]  /*6e00*/  @!P0 BRA `(.L_x_106) ;  /* 0x0000000000408947 */ /* 0x000fea0003800000 */
[----:B------:R-:W4:Y:S01]  /*6e10*/  LDCU.64 UR8, c[0x4][0x70] ;  /* 0x01000e00ff0877ac */ /* 0x000f220008000a00 */
[----:B------:R-:W-:Y:S01]  /*6e20*/  MOV R3, 0x0 ;  /* 0x0000000000037802 */ /* 0x000fe20000000f00 */
[----:B-1----:R-:W-:Y:S02]  /*6e30*/  HFMA2 R12, -RZ, RZ, 0, 5.9604644775390625e-08 ;  /* 0x00000001ff0c7431 */ /* 0x002fe400000001ff */
[----:B------:R-:W-:Y:S02]  /*6e40*/  IMAD.MOV.U32 R8, RZ, RZ, 0x192 ;  /* 0x00000192ff087424 */ /* 0x000fe400078e00ff */
[----:B------:R-:W-:Y:S01]  /*6e50*/  IMAD.MOV.U32 R13, RZ, RZ, RZ ;  /* 0x000000ffff0d7224 */ /* 0x000fe200078e00ff */
[----:B------:R-:W1:Y:S01]  /*6e60*/  LDCU.64 UR6, c[0x4][0x78] ;  /* 0x01000f00ff0677ac */ /* 0x000e620008000a00 */
[----:B------:R-:W2:Y:S01]  /*6e70*/  LDC.64 R2, c[0x4][R3] ;  /* 0x0100000003027b82 */ /* 0x000ea20000000a00 */
[----:B------:R-:W5:Y:S01]  /*6e80*/  LDCU.64 UR4, c[0x4][0x10] ;  /* 0x01000200ff0477ac */ /* 0x000f620008000a00 */
[----:B----4-:R-:W-:Y:S01]  /*6e90*/  MOV R5, UR9 ;  /* 0x0000000900057c02 */ /* 0x010fe20008000f00 */
[----:B------:R-:W-:Y:S01]  /*6ea0*/  IMAD.U32 R4, RZ, RZ, UR8 ;  /* 0x00000008ff047e24 */ /* 0x000fe2000f8e00ff */
[----:B-1----:R-:W-:Y:S01]  /*6eb0*/  MOV R7, UR7 ;  /* 0x0000000700077c02 */ /* 0x002fe20008000f00 */
[----:B------:R-:W-:Y:S01]  /*6ec0*/  IMAD.U32 R6, RZ, RZ, UR6 ;  /* 0x00000006ff067e24 */ /* 0x000fe2000f8e00ff */
[----:B-----5:R-:W-:Y:S01]  /*6ed0*/  MOV R11, UR5 ;  /* 0x00000005000b7c02 */ /* 0x020fe20008000f00 */
[----:B------:R-:W-:Y:S02]  /*6ee0*/  IMAD.U32 R10, RZ, RZ, UR4 ;  /* 0x00000004ff0a7e24 */ /* 0x000fe4000f8e00ff */
[----:B------:R-:W-:Y:S07]  /*6ef0*/  LEPC R20, `(.L_x_106) ;  /* 0x000000001014794e */ /* 0x000fee0000000000 */
[----:B--23--:R-:W-:Y:S05]  /*6f00*/  CALL.ABS.NOINC R2 ;  /* 0x0000000002007343 */ /* 0x00cfea0003c00000 */
.L_x_106:
[----:B--2---:R-:W-:Y:S01]  /*6f10*/  LOP3.LUT R50, R92, 0xffffe000, RZ, 0xc0, !PT ;  /* 0xffffe0005c327812 */ /* 0x004fe200078ec0ff */
[----:B------:R-:W-:Y:S05]  /*6f20*/  WARPSYNC.ALL ;  /* 0x0000000000007948 */ /* 0x000fea0003800000 */
[----:B------:R-:W-:Y:S01]  /*6f30*/  R2UR UR4, R48 ;  /* 0x00000000300472ca */ /* 0x000fe200000e0000 */
[----:B------:R-:W-:Y:S01]  /*6f40*/  IMAD.U32 R134, RZ, RZ, UR51 ;  /* 0x00000033ff867e24 */ /* 0x000fe2000f8e00ff */
[----:B------:R-:W-:Y:S01]  /*6f50*/  LOP3.LUT R56, R94, 0xffffe000, RZ, 0xc0, !PT ;  /* 0xffffe0005e387812 */ /* 0x000fe200078ec0ff */
[----:B------:R-:W-:Y:S01]  /*6f60*/  IMAD.U32 R133, RZ, RZ, UR37 ;  /* 0x00000025ff857e24 */ /* 0x000fe2000f8e00ff */
[----:B------:R-:W-:Y:S01]  /*6f70*/  LOP3.LUT R58, R95, 0xffffe000, RZ, 0xc0, !PT ;  /* 0xffffe0005f3a7812 */ /* 0x000fe200078ec0ff */
[----:B------:R-:W-:Y:S01]  /*6f80*/  BSSY.RECONVERGENT B0, `(.L_x_107) ;  /* 0x000009f000007945 */ /* 0x000fe20003800200 */
[----:B-1----:R-:W-:Y:S02]  /*6f90*/  LOP3.LUT R51, R88, 0xffffe000, RZ, 0xc0, !PT ;  /* 0xffffe00058337812 */ /* 0x002fe400078ec0ff */
[----:B------:R-:W-:Y:S02]  /*6fa0*/  LOP3.LUT R60, R89, 0xffffe000, RZ, 0xc0, !PT ;  /* 0xffffe000593c7812 */ /* 0x000fe400078ec0ff */
[----:B------:R-:W-:Y:S02]  /*6fb0*/  LOP3.LUT R57, R86, 0xffffe000, RZ, 0xc0, !PT ;  /* 0xffffe00056397812 */ /* 0x000fe400078ec0ff */
[----:B------:R-:W-:Y:S01]  /*6fc0*/  ISETP.NE.AND P6, PT, R126, RZ, PT ;  /* 0x000000ff7e00720c */ /* 0x000fe20003fc5270 */
[----:B------:R-:W1:Y:S01]  /*6fd0*/  LDTM.x32 R4, tmem[UR4+0x20] ;  /* 0x00002004000479ee */ /* 0x000e6200082c0000 */
[----:B------:R-:W-:Y:S11]  /*6fe0*/  ISETP.NE.AND P0, PT, R117, RZ, PT ;  /* 0x000000ff7500720c */ /* 0x000ff60003f05270 */
[----:B------:R-:W-:Y:S02]  /*6ff0*/  @P6 LEA R134, R134, UR48, 0x3 ;  /* 0x0000003086866c11 */ /* 0x000fe4000f8e18ff */
[----:B------:R-:W-:Y:S03]  /*7000*/  @P6 SHF.L.U32 R135, RZ, 0x1f, RZ ;  /* 0x0000001fff876819 */ /* 0x000fe600000006ff */
[----:B------:R-:W-:Y:S05]  /*7010*/  @P6 VIADD R134, R134, 0x40 ;  /* 0x0000004086866836 */ /* 0x000fea0000000000 */
[----:B------:R-:W-:Y:S02]  /*7020*/  @P6 PRMT R133, R133, 0x654, R134 ;  /* 0x0000065485856816 */ /* 0x000fe40000000086 */
[----:B------:R-:W-:Y:S01]  /*7030*/  LEA R134, R62, UR48, 0x3 ;  /* 0x000000303e867c11 */ /* 0x000fe2000f8e18ff */
[C---:B-1----:R-:W-:Y:S01]  /*7040*/  FMUL R0, R46.reuse, R4 ;  /* 0x000000042e007220 */ /* 0x042fe20000400000 */
[C---:B------:R-:W-:Y:S01]  /*7050*/  FMUL R2, R46.reuse, R5 ;  /* 0x000000052e027220 */ /* 0x040fe20000400000 */
[C---:B------:R-:W-:Y:S01]  /*7060*/  FMUL R3, R46.reuse, R6 ;  /* 0x000000062e037220 */ /* 0x040fe20000400000 */
[C---:B------:R-:W-:Y:S01]  /*7070*/  FMUL R7, R46.reuse, R7 ;  /* 0x000000072e077220 */ /* 0x040fe20000400000 */
[----:B------:R-:W-:Y:S01]  /*7080*/  FFMA R52, R49, R50, R0 ;  /* 0x0000003231347223 */ /* 0x000fe20000000000 */
[----:B------:R-:W-:Y:S01]  /*7090*/  LOP3.LUT R50, R93, 0xffffe000, RZ, 0xc0, !PT ;  /* 0xffffe0005d327812 */ /* 0x000fe200078ec0ff */
[C---:B------:R-:W-:Y:S01]  /*70a0*/  FMUL R4, R46.reuse, R8 ;  /* 0x000000082e047220 */ /* 0x040fe20000400000 */
[C---:B------:R-:W-:Y:S01]  /*70b0*/  FMUL R5, R46.reuse, R9 ;  /* 0x000000092e057220 */ /* 0x040fe20000400000 */
[----:B------:R-:W-:Y:S01]  /*70c0*/  FMUL R6, R46, R10 ;  /* 0x0000000a2e067220 */ /* 0x000fe20000400000 */
[----:B------:R-:W-:Y:S01]  /*70d0*/  F2FP.TF32.F32.PACK_B R52, R52 ;  /* 0x00000034ff34723e */ /* 0x000fe200024050ff */
[C---:B------:R-:W-:Y:S01]  /*70e0*/  FFMA R53, R49.reuse, R50, R2 ;  /* 0x0000003231357223 */ /* 0x040fe20000000002 */
[----:B------:R-:W-:Y:S01]  /*70f0*/  LOP3.LUT R50, R90, 0xffffe000, RZ, 0xc0, !PT ;  /* 0xffffe0005a327812 */ /* 0x000fe200078ec0ff */
[----:B------:R-:W-:Y:S01]  /*7100*/  FFMA R54, R49, R56, R3 ;  /* 0x0000003831367223 */ /* 0x000fe20000000003 */
[----:B------:R-:W-:Y:S01]  /*7110*/  LOP3.LUT R56, R91, 0xffffe000, RZ, 0xc0, !PT ;  /* 0xffffe0005b387812 */ /* 0x000fe200078ec0ff */
[C---:B------:R-:W-:Y:S01]  /*7120*/  FFMA R55, R49.reuse, R58, R7 ;  /* 0x0000003a31377223 */ /* 0x040fe20000000007 */
[----:B------:R-:W-:Y:S01]  /*7130*/  F2FP.TF32.F32.PACK_B R53, R53 ;  /* 0x00000035ff35723e */ /* 0x000fe200024050ff */
[----:B------:R-:W-:Y:S01]  /*7140*/  FMUL R11, R46, R11 ;  /* 0x0000000b2e0b7220 */ /* 0x000fe20000400000 */
[----:B------:R-:W-:Y:S01]  /*7150*/  F2FP.TF32.F32.PACK_B R54, R54 ;  /* 0x00000036ff36723e */ /* 0x000fe200024050ff */
[C---:B------:R-:W-:Y:S01]  /*7160*/  FFMA R4, R49.reuse, R51, R4 ;  /* 0x0000003331047223 */ /* 0x040fe20000000004 */
[----:B------:R-:W-:Y:S01]  /*7170*/  F2FP.TF32.F32.PACK_B R55, R55 ;  /* 0x00000037ff37723e */ /* 0x000fe200024050ff */
        /* <DEDUP_REMOVED lines=8> */
[----:B------:R1:W-:Y:S01]  /*7200*/  STS.128 [R129+UR48+0x4400], R52 ;  /* 0x0044003481007988 */ /* 0x0003e20008000c30 */
[----:B------:R-:W-:Y:S01]  /*7210*/  F2FP.TF32.F32.PACK_B R5, R5 ;  /* 0x00000005ff05723e */ /* 0x000fe200024050ff */
[C---:B------:R-:W-:Y:S01]  /*7220*/  FMUL R9, R46.reuse, R13 ;  /* 0x0000000d2e097220 */ /* 0x040fe20000400000 */
[----:B------:R-:W-:Y:S01]  /*7230*/  F2FP.TF32.F32.PACK_B R6, R6 ;  /* 0x00000006ff06723e */ /* 0x000fe200024050ff */
[C---:B------:R-:W-:Y:S01]  /*7240*/  FMUL R10, R46.reuse, R14 ;  /* 0x0000000e2e0a7220 */ /* 0x040fe20000400000 */
[----:B------:R-:W-:Y:S01]  /*7250*/  F2FP.TF32.F32.PACK_B R7, R7 ;  /* 0x00000007ff07723e */ /* 0x000fe200024050ff */
[----:B------:R-:W-:Y:S01]  /*7260*/  FMUL R15, R46, R15 ;  /* 0x0000000f2e0f7220 */ /* 0x000fe20000400000 */
[----:B------:R-:W-:Y:S01]  /*7270*/  LOP3.LUT R56, R81, 0xffffe000, RZ, 0xc0, !PT ;  /* 0xffffe00051387812 */ /* 0x000fe200078ec0ff */
[C---:B------:R-:W-:Y:S01]  /*7280*/  FFMA R8, R49.reuse, R51, R8 ;  /* 0x0000003331087223 */ /* 0x040fe20000000008 */
[----:B------:R-:W-:Y:S01]  /*7290*/  LOP3.LUT R51, R80, 0xffffe000, RZ, 0xc0, !PT ;  /* 0xffffe00050337812 */ /* 0x000fe200078ec0ff */
[----:B------:R-:W-:Y:S01]  /*72a0*/  FFMA R9, R49, R58, R9 ;  /* 0x0000003a31097223 */ /* 0x000fe20000000009 */
[----:B------:R-:W-:Y:S01]  /*72b0*/  LOP3.LUT R58, R83, 0xffffe000, RZ, 0xc0, !PT ;  /* 0xffffe000533a7812 */ /* 0x000fe200078ec0ff */
[C---:B------:R-:W-:Y:S01]  /*72c0*/  FFMA R10, R49.reuse, R57, R10 ;  /* 0x00000039310a7223 */ /* 0x040fe2000000000a */
[----:B------:R-:W-:Y:S01]  /*72d0*/  LOP3.LUT R57, R82, 0xffffe000, RZ, 0xc0, !PT ;  /* 0xffffe00052397812 */ /* 0x000fe200078ec0ff */
[C---:B------:R-:W-:Y:S01]  /*72e0*/  FFMA R11, R49.reuse, R50, R15 ;  /* 0x00000032310b7223 */ /* 0x040fe2000000000f */
[----:B------:R-:W-:Y:S01]  /*72f0*/  LOP3.LUT R50, R64, 0xffffe000, RZ, 0xc0, !PT ;  /* 0xffffe00040327812 */ /* 0x000fe200078ec0ff */
[C---:B------:R-:W-:Y:S01]  /*7300*/  FMUL R12, R46.reuse, R16 ;  /* 0x000000102e0c7220 */ /* 0x040fe20000400000 */
[----:B------:R-:W-:Y:S01]  /*7310*/  F2FP.TF32.F32.PACK_B R8, R8 ;  /* 0x00000008ff08723e */ /* 0x000fe200024050ff */
[C---:B------:R-:W-:Y:S01]  /*7320*/  FMUL R13, R46.reuse, R17 ;  /* 0x000000112e0d7220 */ /* 0x040fe20000400000 */
[----:B------:R-:W-:Y:S01]  /*7330*/  F2FP.TF32.F32.PACK_B R9, R9 ;  /* 0x00000009ff09723e */ /* 0x000fe200024050ff */
[----:B------:R1:W-:Y:S01]  /*7340*/  STS.128 [R128+0x4400], R4 ;  /* 0x0044000480007388 */ /* 0x0003e20000000c00 */
[----:B------:R-:W-:Y:S01]  /*7350*/  F2FP.TF32.F32.PACK_B R10, R10 ;  /* 0x0000000aff0a723e */ /* 0x000fe200024050ff */
[C---:B------:R-:W-:Y:S01]  /*7360*/  FMUL R14, R46.reuse, R18 ;  /* 0x000000122e0e7220 */ /* 0x040fe20000400000 */
[----:B------:R-:W-:Y:S01]  /*7370*/  F2FP.TF32.F32.PACK_B R11, R11 ;  /* 0x0000000bff0b723e */ /* 0x000fe200024050ff */
[----:B------:R-:W-:Y:S01]  /*7380*/  FMUL R19, R46, R19 ;  /* 0x000000132e137220 */ /* 0x000fe20000400000 */
[C---:B------:R-:W-:Y:S01]  /*7390*/  FFMA R12, R49.reuse, R51, R12 ;  /* 0x00000033310c7223 */ /* 0x040fe2000000000c */
[----:B------:R-:W-:Y:S01]  /*73a0*/  LOP3.LUT R51, R66, 0xffffe000, RZ, 0xc0, !PT ;  /* 0xffffe00042337812 */ /* 0x000fe200078ec0ff */
[C---:B------:R-:W-:Y:S01]  /*73b0*/  FMUL R16, R46.reuse, R20 ;  /* 0x000000142e107220 */ /* 0x040fe20000400000 */
[----:B------:R-:W-:Y:S01]  /*73c0*/  FFMA R13, R49, R56, R13 ;  /* 0x00000038310d7223 */ /* 0x000fe2000000000d */
[----:B------:R-:W-:Y:S01]  /*73d0*/  LOP3.LUT R56, R67, 0xffffe000, RZ, 0xc0, !PT ;  /* 0xffffe00043387812 */ /* 0x000fe200078ec0ff */
[C---:B------:R-:W-:Y:S01]  /*73e0*/  FFMA R14, R49.reuse, R57, R14 ;  /* 0x00000039310e7223 */ /* 0x040fe2000000000e */
[----:B------:R-:W-:Y:S01]  /*73f0*/  F2FP.TF32.F32.PACK_B R12, R12 ;  /* 0x0000000cff0c723e */ /* 0x000fe200024050ff */
        /* <DEDUP_REMOVED lines=8> */
[----:B------:R-:W-:Y:S01]  /*7480*/  FMUL R18, R46, R22 ;  /* 0x000000162e127220 */ /* 0x000fe20000400000 */
[----:B------:R-:W-:Y:S01]  /*7490*/  LOP3.LUT R57, R68, 0xffffe000, RZ, 0xc0, !PT ;  /* 0xffffe00044397812 */ /* 0x000fe200078ec0ff */
[----:B------:R-:W-:Y:S01]  /*74a0*/  FMUL R23, R46, R23 ;  /* 0x000000172e177220 */ /* 0x000fe20000400000 */
[----:B------:R-:W-:Y:S01]  /*74b0*/  LOP3.LUT R58, R69, 0xffffe000, RZ, 0xc0, !PT ;  /* 0xffffe000453a7812 */ /* 0x000fe200078ec0ff */
[----:B------:R1:W-:Y:S01]  /*74c0*/  STS.128 [R125+0x4400], R12 ;  /* 0x0044000c7d007388 */ /* 0x0003e20000000c00 */
[----:B------:R-:W-:Y:S01]  /*74d0*/  F2FP.TF32.F32.PACK_B R16, R16 ;  /* 0x00000010ff10723e */ /* 0x000fe200024050ff */
[C---:B------:R-:W-:Y:S01]  /*74e0*/  FFMA R17, R49.reuse, R50, R17 ;  /* 0x0000003231117223 */ /* 0x040fe20000000011 */
[----:B------:R-:W-:Y:S01]  /*74f0*/  LOP3.LUT R50, R70, 0xffffe000, RZ, 0xc0, !PT ;  /* 0xffffe00046327812 */ /* 0x000fe200078ec0ff */
[C---:B------:R-:W-:Y:S01]  /*7500*/  FFMA R18, R49.reuse, R51, R18 ;  /* 0x0000003331127223 */ /* 0x040fe20000000012 */
[----:B------:R-:W-:Y:S01]  /*7510*/  LOP3.LUT R51, R72, 0xffffe000, RZ, 0xc0, !PT ;  /* 0xffffe00048337812 */ /* 0x000fe200078ec0ff */
[----:B------:R-:W-:Y:S01]  /*7520*/  FFMA R19, R49, R56, R23 ;  /* 0x0000003831137223 */ /* 0x000fe20000000017 */
[----:B------:R-:W-:Y:S01]  /*7530*/  LOP3.LUT R56, R71, 0xffffe000, RZ, 0xc0, !PT ;  /* 0xffffe00047387812 */ /* 0x000fe200078ec0ff */
[C---:B------:R-:W-:Y:S01]  /*7540*/  FMUL R20, R46.reuse, R24 ;  /* 0x000000182e147220 */ /* 0x040fe20000400000 */
[C---:B------:R-:W-:Y:S01]  /*7550*/  FMUL R21, R46.reuse, R25 ;  /* 0x000000192e157220 */ /* 0x040fe20000400000 */
[C---:B------:R-:W-:Y:S01]  /*7560*/  FMUL R22, R46.reuse, R26 ;  /* 0x0000001a2e167220 */ /* 0x040fe20000400000 */
[C---:B------:R-:W-:Y:S01]  /*7570*/  FMUL R27, R46.reuse, R27 ;  /* 0x0000001b2e1b7220 */ /* 0x040fe20000400000 */
[----:B------:R-:W-:Y:S01]  /*7580*/  F2FP.TF32.F32.PACK_B R17, R17 ;  /* 0x00000011ff11723e */ /* 0x000fe200024050ff */
[C---:B------:R-:W-:Y:S01]  /*7590*/  FFMA R20, R49.reuse, R57, R20 ;  /* 0x0000003931147223 */ /* 0x040fe20000000014 */
[----:B------:R-:W-:Y:S01]  /*75a0*/  F2FP.TF32.F32.PACK_B R18, R18 ;  /* 0x00000012ff12723e */ /* 0x000fe200024050ff */
[C---:B------:R-:W-:Y:S01]  /*75b0*/  FFMA R21, R49.reuse, R58, R21 ;  /* 0x0000003a31157223 */ /* 0x040fe20000000015 */
[----:B------:R-:W-:Y:S01]  /*75c0*/  F2FP.TF32.F32.PACK_B R19, R19 ;  /* 0x00000013ff13723e */ /* 0x000fe200024050ff */
[C---:B------:R-:W-:Y:S01]  /*75d0*/  FFMA R22, R49.reuse, R50, R22 ;  /* 0x0000003231167223 */ /* 0x040fe20000000016 */
[----:B------:R-:W-:Y:S01]  /*75e0*/  FFMA R23, R49, R56, R27 ;  /* 0x0000003831177223 */ /* 0x000fe2000000001b */
[C---:B------:R-:W-:Y:S01]  /*75f0*/  FMUL R24, R46.reuse, R28 ;  /* 0x0000001c2e187220 */ /* 0x040fe20000400000 */
[----:B------:R-:W-:Y:S01]  /*7600*/  LOP3.LUT R58, R73, 0xffffe000, RZ, 0xc0, !PT ;  /* 0xffffe000493a7812 */ /* 0x000fe200078ec0ff */
        /* <DEDUP_REMOVED lines=14> */
[----:B------:R-:W-:Y:S01]  /*76f0*/  LOP3.LUT R51, R76, 0xffffe000, RZ, 0xc0, !PT ;  /* 0xffffe0004c337812 */ /* 0x000fe200078ec0ff */
        /* <DEDUP_REMOVED lines=30> */
[----:B------:R-:W-:Y:S02]  /*78e0*/  UIADD3 UR8, UP0, UPT, UR52, 0x680, URZ ;  /* 0x0000068034087890 */ /* 0x000fe4000ff1e0ff */
[----:B------:R-:W-:Y:S02]  /*78f0*/  UIADD3 UR5, UPT, UPT, UR41, 0x20, URZ ;  /* 0x0000002029057890 */ /* 0x000fe4000fffe0ff */
[----:B------:R-:W-:Y:S02]  /*7900*/  UIADD3 UR4, UPT, UPT, UR48, 0x4400, URZ ;  /* 0x0000440030047890 */ /* 0x000fe4000fffe0ff */
[----:B------:R-:W-:Y:S01]  /*7910*/  UIADD3.X UR9, UPT, UPT, URZ, UR53, URZ, UP0, !UPT ;  /* 0x00000035ff097290 */ /* 0x000fe200087fe4ff */
[----:B------:R-:W-:Y:S01]  /*7920*/  UMOV UR6, UR42 ;  /* 0x0000002a00067c82 */ /* 0x000fe20008000000 */
[----:B------:R-:W-:Y:S07]  /*7930*/  UMOV UR7, UR36 ;  /* 0x0000002400077c82 */ /* 0x000fee0008000000 */
[----:B------:R2:W-:Y:S01]  /*7940*/  UTMASTG.3D [UR4], [UR8] ;  /* 0x00000004080073b5 */ /* 0x0005e20008010000 */
[----:B------:R0:W-:Y:S01]  /*7950*/  UTMACMDFLUSH ;  /* 0x00000000000079b7 */ /* 0x0001e20000000000 */
[----:B--2---:R-:W-:Y:S04]  /*7960*/  DEPBAR.LE SB0, 0x1 ;  /* 0x000080400000791a */ /* 0x004fe80000000000 */
.L_x_108:
[----:B------:R-:W-:Y:S05]  /*7970*/  BSYNC.RECONVERGENT B0 ;  /* 0x0000000000007941 */ /* 0x000fea0003800200 */
.L_x_107:
[----:B------:R-:W-:Y:S01]  /*7980*/  BAR.SYNC.DEFER_BLOCKING 0x1, 0x80 ;  /* 0x0042000000007b1d */ /* 0x000fe20000010000 */
[----:B------:R-:W-:Y:S04]  /*7990*/  UIADD3 UR40, UPT, UPT, UR51, 0x1, URZ ;  /* 0x0000000133287890 */ /* 0x000fe8000fffe0ff */
[----:B------:R-:W-:Y:S04]  /*79a0*/  UISETP.NE.AND UP0, UPT, UR40, 0x4, UPT ;  /* 0x000000042800788c */ /* 0x000fe8000bf05270 */
[----:B------:R-:W-:Y:S01]  /*79b0*/  USEL UR40, UR40, URZ, UP0 ;  /* 0x000000ff28287287 */ /* 0x000fe20008000000 */
[----:B------:R2:W-:Y:S01]  /*79c0*/  @P6 SYNCS.ARRIVE.TRANS64.RED.A1T0 RZ, [R133+URZ], RZ ;  /* 0x000000ff85ff69a7 */ /* 0x0005e200081004ff */
[----:B------:R-:W-:Y:S01]  /*79d0*/  BSSY B1, `(.L_x_109) ;  /* 0x0000020000017945 */ /* 0x000fe20003800000 */
[----:B------:R-:W4:Y:S02]  /*79e0*/  @P6 SYNCS.PHASECHK.TRANS64.TRYWAIT P0, [R134+URZ+0x20], R135 ;  /* 0x00002087860065a7 */ /* 0x000f2400080011ff */
[----:B----4-:R-:W-:Y:S01]  /*79f0*/  @P6 SEL R130, RZ, 0x1, !P0 ;  /* 0x00000001ff826807 */ /* 0x010fe20004000000 */
[----:B--2---:R-:W-:Y:S06]  /*7a00*/  @!P6 BRA `(.L_x_110) ;  /* 0x000000000070e947 */ /* 0x004fec0003800000 */
[----:B------:R-:W-:Y:S01]  /*7a10*/  ISETP.NE.AND P1, PT, R132, RZ, PT ;  /* 0x000000ff8400720c */ /* 0x000fe20003f25270 */
[----:B------:R-:W-:Y:S01]  /*7a20*/  BSSY B0, `(.L_x_111) ;  /* 0x000000b000007945 */ /* 0x000fe20003800000 */
[----:B------:R-:W-:Y:S11]  /*7a30*/  ISETP.NE.AND P0, PT, R130, RZ, PT ;  /* 0x000000ff8200720c */ /* 0x000ff60003f05270 */
[----:B-1----:R-:W-:Y:S05]  /*7a40*/  @P1 IMAD R4, R62, 0x4000, R129 ;  /* 0x000040003e041824 */ /* 0x002fea00078e0281 */
[----:B------:R-:W-:Y:S04]  /*7a50*/  @P1 IADD3 R6, PT, PT, R4, UR48, RZ ;  /* 0x0000003004061c10 */ /* 0x000fe8000fffe0ff */
[----:B------:R-:W-:Y:S01]  /*7a60*/  @P1 IADD3 R2, PT, PT, R63, R6, RZ ;  /* 0x000000063f021210 */ /* 0x000fe20007ffe0ff */
[--C-:B------:R-:W-:Y:S02]  /*7a70*/  @P1 IMAD.IADD R0, R61, 0x1, R6.reuse ;  /* 0x000000013d001824 */ /* 0x100fe400078e0206 */
[----:B------:R-:W-:Y:S01]  /*7a80*/  @P1 IMAD.IADD R3, R131, 0x1, R6 ;  /* 0x0000000183031824 */ /* 0x000fe200078e0206 */
[----:B------:R-:W-:Y:S06]  /*7a90*/  @P0 BRA `(.L_x_112) ;  /* 0x00000000000c0947 */ /* 0x000fec0003800000 */
[----:B------:R-:W-:Y:S04]  /*7aa0*/  SHF.L.U32 R5, RZ, 0x1f, RZ ;  /* 0x0000001fff057819 */ /* 0x000fe800000006ff */
[----:B------:R-:W1:Y:S02]  /*7ab0*/  SYNCS.PHASECHK.TRANS64.TRYWAIT P0, [R134+URZ+0x20], R5 ;  /* 0x00002005860075a7 */ /* 0x000e6400080011ff */
[----:B-1----:R-:W-:Y:S05]  /*7ac0*/  @!P0 BRA `(.L_x_113) ;  /* 0x0000006000b08947 */ /* 0x002fea0003800000 */
.L_x_112:
[----:B------:R-:W-:Y:S05]  /*7ad0*/  BSYNC B0 ;  /* 0x0000000000007941 */ /* 0x000fea0003800000 */
.L_x_111:
[----:B------:R-:W-:Y:S01]  /*7ae0*/  ISETP.NE.AND P0, PT, R132, RZ, PT ;  /* 0x000000ff8400720c */ /* 0x000fe20003f05270 */
[----:B------:R-:W-:Y:S11]  /*7af0*/  VIADD R62, R62, 0x1 ;  /* 0x000000013e3e7836 */ /* 0x000ff60000000000 */
[----:B------:R-:W-:Y:S01]  /*7b00*/  @!UPT UIADD3 URZ, UPT, UPT, URZ, URZ, URZ ;  /* 0x000000fffffff290 */ /* 0x000fe2000fffe0ff */
[----:B------:R2:W4:Y:S01]  /*7b10*/  @P0 LDS.128 R92, [R4+UR48+0x400] ;  /* 0x00040030045c0984 */ /* 0x0005220008000c00 */
[--C-:B------:R-:W-:Y:S01]  /*7b20*/  @P0 IMAD.IADD R6, R63, 0x1, R0.reuse ;  /* 0x000000013f060824 */ /* 0x100fe200078e0200 */
[C---:B-1----:R-:W-:Y:S01]  /*7b30*/  @P0 IADD3 R5, PT, PT, R131.reuse, R2, RZ ;  /* 0x0000000283050210 */ /* 0x042fe20007ffe0ff */
        /* <DEDUP_REMOVED lines=9> */
.L_x_110:
[----:B------:R-:W-:Y:S05]  /*7bd0*/  BSYNC B1 ;  /* 0x0000000000017941 */ /* 0x000fea0003800000 */
.L_x_109:
[----:B--2---:R-:W-:Y:S05]  /*7be0*/  VIADD R3, R48, 0x40 ;  /* 0x0000004030037836 */ /* 0x004fea0000000000 */
[----:B------:R-:W-:Y:S04]  /*7bf0*/  SHF.R.U32.HI R3, RZ, 0x15, R3 ;  /* 0x00000015ff037819 */ /* 0x000fe80000011603 */
[----:B------:R-:W-:Y:S11]  /*7c00*/  LOP3.LUT P0, RZ, R3, 0x3, R110, 0x48, !PT ;  /* 0x0000000303ff7812 */ /* 0x000ff6000780486e */
[----:B------:R-:W-:Y:S02]  /*7c10*/  @!UPT UIADD3 URZ, UPT, UPT, URZ, URZ, URZ ;  /* 0x000000fffffff290 */ /* 0x000fe4000fffe0ff */
[----:B------:R-:W-:Y:S05]  /*7c20*/  @!P0 BRA `(.L_x_114) ;  /* 0x0000000000408947 */ /* 0x000fea0003800000 */
[----:B------:R-:W2:Y:S01]  /*7c30*/  LDCU.64 UR8, c[0x4][0x70] ;  /* 0x01000e00ff0877ac */ /* 0x000ea20008000a00 */
[----:B------:R-:W-:Y:S01]  /*7c40*/  MOV R3, 0x0 ;  /* 0x0000000000037802 */ /* 0x000fe20000000f00 */
[----:B-1----:R-:W-:Y:S02]  /*7c50*/  HFMA2 R12, -RZ, RZ, 0, 5.9604644775390625e-08 ;  /* 0x00000001ff0c7431 */ /* 0x002fe400000001ff */
[----:B------:R-:W-:Y:S02]  /*7c60*/  IMAD.MOV.U32 R8, RZ, RZ, 0x192 ;  /* 0x00000192ff087424 */ /* 0x000fe400078e00ff */
[----:B------:R-:W-:Y:S01]  /*7c70*/  IMAD.MOV.U32 R13, RZ, RZ, RZ ;  /* 0x000000ffff0d7224 */ /* 0x000fe200078e00ff */
[----:B------:R-:W1:Y:S01]  /*7c80*/  LDCU.64 UR6, c[0x4][0x78] ;  /* 0x01000f00ff0677ac */ /* 0x000e620008000a00 */
[----:B------:R-:W3:Y:S01]  /*7c90*/  LDC.64 R2, c[0x4][R3] ;  /* 0x0100000003027b82 */ /* 0x000ee20000000a00 */
[----:B------:R-:W5:Y:S01]  /*7ca0*/  LDCU.64 UR4, c[0x4][0x10] ;  /* 0x01000200ff0477ac */ /* 0x000f620008000a00 */
[----:B--2---:R-:W-:Y:S01]  /*7cb0*/  MOV R5, UR9 ;  /* 0x0000000900057c02 */ /* 0x004fe20008000f00 */
[----:B------:R-:W-:Y:S01]  /*7cc0*/  IMAD.U32 R4, RZ, RZ, UR8 ;  /* 0x00000008ff047e24 */ /* 0x000fe2000f8e00ff */
[----:B-1----:R-:W-:Y:S01]  /*7cd0*/  MOV R7, UR7 ;  /* 0x0000000700077c02 */ /* 0x002fe20008000f00 */
[----:B------:R-:W-:Y:S01]  /*7ce0*/  IMAD.U32 R6, RZ, RZ, UR6 ;  /* 0x00000006ff067e24 */ /* 0x000fe2000f8e00ff */
[----:B-----5:R-:W-:Y:S01]  /*7cf0*/  MOV R11, UR5 ;  /* 0x00000005000b7c02 */ /* 0x020fe20008000f00 */
[----:B------:R-:W-:Y:S02]  /*7d00*/  IMAD.U32 R10, RZ, RZ, UR4 ;  /* 0x00000004ff0a7e24 */ /* 0x000fe4000f8e00ff */
[----:B------:R-:W-:Y:S07]  /*7d10*/  LEPC R20, `(.L_x_114) ;  /* 0x000000001014794e */ /* 0x000fee0000000000 */
[----:B---34-:R-:W-:Y:S05]  /*7d20*/  CALL.ABS.NOINC R2 ;  /* 0x0000000002007343 */ /* 0x018fea0003c00000 */
.L_x_114:
[----:B----4-:R-:W-:Y:S01]  /*7d30*/  LOP3.LUT R50, R92, 0xffffe000, RZ, 0xc0, !PT ;  /* 0xffffe0005c327812 */ /* 0x010fe200078ec0ff */
        /* <DEDUP_REMOVED lines=165> */
.L_x_116:
[----:B------:R-:W-:Y:S05]  /*8790*/  BSYNC.RECONVERGENT B0 ;  /* 0x0000000000007941 */ /* 0x000fea0003800200 */
.L_x_115:
[----:B------:R-:W-:Y:S01]  /*87a0*/  BAR.SYNC.DEFER_BLOCKING 0x1, 0x80 ;  /* 0x0042000000007b1d */ /* 0x000fe20000010000 */
[----:B------:R-:W-:Y:S04]  /*87b0*/  UIADD3 UR43, UPT, UPT, UR40, 0x1, URZ ;  /* 0x00000001282b7890 */ /* 0x000fe8000fffe0ff */
[----:B------:R-:W-:Y:S04]  /*87c0*/  UISETP.NE.AND UP0, UPT, UR43, 0x4, UPT ;  /* 0x000000042b00788c */ /* 0x000fe8000bf05270 */
[----:B------:R-:W-:Y:S01]  /*87d0*/  USEL UR43, UR43, URZ, UP0 ;  /* 0x000000ff2b2b7287 */ /* 0x000fe20008000000 */
[----:B------:R2:W-:Y:S01]  /*87e0*/  @P6 SYNCS.ARRIVE.TRANS64.RED.A1T0 RZ, [R133+URZ], RZ ;  /* 0x000000ff85ff69a7 */ /* 0x0005e200081004ff */
[----:B------:R-:W-:Y:S01]  /*87f0*/  BSSY B1, `(.L_x_117) ;  /* 0x0000023000017945 */ /* 0x000fe20003800000 */
[----:B------:R-:W4:Y:S01]  /*8800*/  @P6 SYNCS.PHASECHK.TRANS64.TRYWAIT P0, [R134+URZ+0x20], R135 ;  /* 0x00002087860065a7 */ /* 0x000f2200080011ff */
[----:B--2---:R-:W-:Y:S01]  /*8810*/  HFMA2 R133, -RZ, RZ, 0, 0 ;  /* 0x00000000ff857431 */ /* 0x004fe200000001ff */
[----:B----4-:R-:W-:Y:S01]  /*8820*/  @P6 SEL R130, RZ, 0x1, !P0 ;  /* 0x00000001ff826807 */ /* 0x010fe20004000000 */
[----:B------:R-:W-:Y:S06]  /*8830*/  @!P6 BRA `(.L_x_118) ;  /* 0x000000000078e947 */ /* 0x000fec0003800000 */
        /* <DEDUP_REMOVED lines=12> */
.L_x_120:
[----:B------:R-:W-:Y:S05]  /*8900*/  BSYNC B0 ;  /* 0x0000000000007941 */ /* 0x000fea0003800000 */
.L_x_119:
[----:B------:R-:W-:Y:S02]  /*8910*/  ISETP.NE.AND P0, PT, R132, RZ, PT ;  /* 0x000000ff8400720c */ /* 0x000fe40003f05270 */
[----:B------:R-:W-:Y:S11]  /*8920*/  IADD3 R62, PT, PT, R62, 0x1, RZ ;  /* 0x000000013e3e7810 */ /* 0x000ff60007ffe0ff */
[----:B------:R2:W4:Y:S01]  /*8930*/  @P0 LDS.128 R92, [R4+UR48+0x400] ;  /* 0x00040030045c0984 */ /* 0x0005220008000c00 */
[----:B------:R-:W-:Y:S01]  /*8940*/  @P0 IMAD.IADD R6, R63, 0x1, R0 ;  /* 0x000000013f060824 */ /* 0x000fe200078e0200 */
[C---:B------:R-:W-:Y:S01]  /*8950*/  @P0 IADD3 R7, PT, PT, R131.reuse, R0, RZ ;  /* 0x0000000083070210 */ /* 0x040fe20007ffe0ff */
[C---:B-1----:R-:W-:Y:S01]  /*8960*/  @P0 IMAD.IADD R5, R131.reuse, 0x1, R2 ;  /* 0x0000000183050824 */ /* 0x042fe200078e0202 */
[----:B------:R2:W1:Y:S01]  /*8970*/  @P0 LDS.128 R88, [R3+0x400] ;  /* 0x0004000003580984 */ /* 0x0004620000000c00 */
[----:B------:R-:W-:Y:S03]  /*8980*/  @P0 IMAD.IADD R8, R131, 0x1, R6 ;  /* 0x0000000183080824 */ /* 0x000fe600078e0206 */
[----:B------:R2:W1:Y:S04]  /*8990*/  @P0 LDS.128 R84, [R2+0x400] ;  /* 0x0004000002540984 */ /* 0x0004680000000c00 */
[----:B------:R2:W1:Y:S04]  /*89a0*/  @P0 LDS.128 R80, [R5+0x400] ;  /* 0x0004000005500984 */ /* 0x0004680000000c00 */
[----:B------:R2:W1:Y:S04]  /*89b0*/  @P0 LDS.128 R64, [R0+0x400] ;  /* 0x0004000000400984 */ /* 0x0004680000000c00 */
[----:B------:R2:W1:Y:S04]  /*89c0*/  @P0 LDS.128 R68, [R7+0x400] ;  /* 0x0004000007440984 */ /* 0x0004680000000c00 */
[----:B------:R2:W1:Y:S04]  /*89d0*/  @P0 LDS.128 R72, [R6+0x400] ;  /* 0x0004000006480984 */ /* 0x0004680000000c00 */
[----:B------:R2:W1:Y:S01]  /*89e0*/  @P0 LDS.128 R76, [R8+0x400] ;  /* 0x00040000084c0984 */ /* 0x0004620000000c00 */
[C---:B------:R-:W-:Y:S04]  /*89f0*/  ISETP.NE.AND P0, PT, R62.reuse, 0x4, PT ;  /* 0x000000043e00780c */ /* 0x040fe80003f05270 */
[----:B------:R-:W-:Y:S02]  /*8a00*/  SEL R62, R62, RZ, P0 ;  /* 0x000000ff3e3e7207 */ /* 0x000fe40000000000 */
[----:B------:R-:W-:Y:S02]  /*8a10*/  SEL R133, RZ, 0x1, P0 ;  /* 0x00000001ff857807 */ /* 0x000fe40000000000 */
.L_x_118:
[----:B------:R-:W-:Y:S05]  /*8a20*/  BSYNC B1 ;  /* 0x0000000000017941 */ /* 0x000fea0003800000 */
.L_x_117:
        /* <DEDUP_REMOVED lines=21> */
.L_x_122:
        /* <DEDUP_REMOVED lines=15> */
[----:B------:R-:W-:Y:S03]  /*8c70*/  @P6 SHF.L.U32 R136, R133, 0x1f, RZ ;  /* 0x0000001f85886819 */ /* 0x000fe600000006ff */
        /* <DEDUP_REMOVED lines=150> */
.L_x_124:
[----:B------:R-:W-:Y:S05]  /*95e0*/  BSYNC.RECONVERGENT B0 ;  /* 0x0000000000007941 */ /* 0x000fea0003800200 */
.L_x_123:
        /* <DEDUP_REMOVED lines=18> */
[----:B------:R-:W-:Y:S04]  /*9710*/  SHF.L.U32 R6, R133, 0x1f, RZ ;  /* 0x0000001f85067819 */ /* 0x000fe800000006ff */
[----:B------:R-:W1:Y:S02]  /*9720*/  SYNCS.PHASECHK.TRANS64.TRYWAIT P0, [R135+URZ+0x20], R6 ;  /* 0x00002006870075a7 */ /* 0x000e6400080011ff */
[----:B-1----:R-:W-:Y:S05]  /*9730*/  @!P0 BRA `(.L_x_129) ;  /* 0x0000004400bc8947 */ /* 0x002fea0003800000 */
.L_x_128:
[----:B------:R-:W-:Y:S05]  /*9740*/  BSYNC B0 ;  /* 0x0000000000007941 */ /* 0x000fea0003800000 */
.L_x_127:
[----:B------:R-:W-:Y:S01]  /*9750*/  ISETP.NE.AND P0, PT, R132, RZ, PT ;  /* 0x000000ff8400720c */ /* 0x000fe20003f05270 */
[----:B------:R-:W-:Y:S11]  /*9760*/  VIADD R62, R62, 0x1 ;  /* 0x000000013e3e7836 */ /* 0x000ff60000000000 */
[----:B------:R-:W-:Y:S01]  /*9770*/  @!UPT UIADD3 URZ, UPT, UPT, URZ, URZ, URZ ;  /* 0x000000fffffff290 */ /* 0x000fe2000fffe0ff */
[----:B------:R2:W4:Y:S01]  /*9780*/  @P0 LDS.128 R92, [R4+UR48+0x400] ;  /* 0x00040030045c0984 */ /* 0x0005220008000c00 */
[----:B-1----:R-:W-:Y:S02]  /*9790*/  @P0 IMAD.IADD R6, R63, 0x1, R0 ;  /* 0x000000013f060824 */ /* 0x002fe400078e0200 */
[C---:B------:R-:W-:Y:S01]  /*97a0*/  @P0 IMAD.IADD R5, R131.reuse, 0x1, R2 ;  /* 0x0000000183050824 */ /* 0x040fe200078e0202 */
[----:B------:R1:W1:Y:S01]  /*97b0*/  @P0 LDS.128 R88, [R3+0x400] ;  /* 0x0004000003580984 */ /* 0x0002620000000c00 */
[C---:B------:R-:W-:Y:S02]  /*97c0*/  @P0 IMAD.IADD R7, R131.reuse, 0x1, R0 ;  /* 0x0000000183070824 */ /* 0x040fe400078e0200 */
[----:B------:R-:W-:Y:S01]  /*97d0*/  @P0 IMAD.IADD R8, R131, 0x1, R6 ;  /* 0x0000000183080824 */ /* 0x000fe200078e0206 */
[----:B------:R1:W1:Y:S04]  /*97e0*/  @P0 LDS.128 R84, [R2+0x400] ;  /* 0x0004000002540984 */ /* 0x0002680000000c00 */
[----:B------:R1:W1:Y:S04]  /*97f0*/  @P0 LDS.128 R80, [R5+0x400] ;  /* 0x0004000005500984 */ /* 0x0002680000000c00 */
[----:B------:R1:W1:Y:S04]  /*9800*/  @P0 LDS.128 R64, [R0+0x400] ;  /* 0x0004000000400984 */ /* 0x0002680000000c00 */
[----:B------:R1:W1:Y:S04]  /*9810*/  @P0 LDS.128 R68, [R7+0x400] ;  /* 0x0004000007440984 */ /* 0x0002680000000c00 */
[----:B------:R1:W1:Y:S04]  /*9820*/  @P0 LDS.128 R72, [R6+0x400] ;  /* 0x0004000006480984 */ /* 0x0002680000000c00 */
[----:B------:R1:W1:Y:S01]  /*9830*/  @P0 LDS.128 R76, [R8+0x400] ;  /* 0x00040000084c0984 */ /* 0x0002620000000c00 */
[C---:B------:R-:W-:Y:S04]  /*9840*/  ISETP.NE.AND P0, PT, R62.reuse, 0x4, PT ;  /* 0x000000043e00780c */ /* 0x040fe80003f05270 */
[----:B--2---:R-:W-:Y:S02]  /*9850*/  SEL R4, RZ, 0x1, P0 ;  /* 0x00000001ff047807 */ /* 0x004fe40000000000 */
[----:B------:R-:W-:Y:S02]  /*9860*/  SEL R62, R62, RZ, P0 ;  /* 0x000000ff3e3e7207 */ /* 0x000fe40000000000 */
[----:B------:R-:W-:Y:S02]  /*9870*/  LOP3.LUT R133, R133, R4, RZ, 0x3c, !PT ;  /* 0x0000000485857212 */ /* 0x000fe400078e3cff */
.L_x_126:
[----:B------:R-:W-:Y:S05]  /*9880*/  BSYNC B1 ;  /* 0x0000000000017941 */ /* 0x000fea0003800000 */
.L_x_125:
[----:B-1----:R-:W-:Y:S05]  /*9890*/  VIADD R3, R48, 0x80 ;  /* 0x0000008030037836 */ /* 0x002fea0000000000 */
[----:B------:R-:W-:Y:S04]  /*98a0*/  SHF.R.U32.HI R3, RZ, 0x15, R3 ;  /* 0x00000015ff037819 */ /* 0x000fe80000011603 */
[----:B------:R-:W-:Y:S11]  /*98b0*/  LOP3.LUT P0, RZ, R3, 0x3, R110, 0x48, !PT ;  /* 0x0000000303ff7812 */ /* 0x000ff6000780486e */
[----:B------:R-:W-:Y:S02]  /*98c0*/  @!UPT UIADD3 URZ, UPT, UPT, URZ, URZ, URZ ;  /* 0x000000fffffff290 */ /* 0x000fe4000fffe0ff */
[----:B------:R-:W-:Y:S05]  /*98d0*/  @!P0 BRA `(.L_x_130) ;  /* 0x0000000000408947 */ /* 0x000fea0003800000 */
[----:B------:R-:W1:Y:S01]  /*98e0*/  LDCU.64 UR8, c[0x4][0x70] ;  /* 0x01000e00ff0877ac */ /* 0x000e620008000a00 */
[----:B------:R-:W-:Y:S01]  /*98f0*/  MOV R3, 0x0 ;  /* 0x0000000000037802 */ /* 0x000fe20000000f00 */
[----:B------:R-:W-:Y:S02]  /*9900*/  HFMA2 R12, -RZ, RZ, 0, 5.9604644775390625e-08 ;  /* 0x00000001ff0c7431 */ /* 0x000fe400000001ff */
[----:B------:R-:W-:Y:S02]  /*9910*/  IMAD.MOV.U32 R8, RZ, RZ, 0x192 ;  /* 0x00000192ff087424 */ /* 0x000fe400078e00ff */
[----:B------:R-:W-:Y:S01]  /*9920*/  IMAD.MOV.U32 R13, RZ, RZ, RZ ;  /* 0x000000ffff0d7224 */ /* 0x000fe200078e00ff */
[----:B------:R-:W2:Y:S01]  /*9930*/  LDCU.64 UR6, c[0x4][0x78] ;  /* 0x01000f00ff0677ac */ /* 0x000ea20008000a00 */
[----:B------:R-:W3:Y:S01]  /*9940*/  LDC.64 R2, c[0x4][R3] ;  /* 0x0100000003027b82 */ /* 0x000ee20000000a00 */
[----:B------:R-:W5:Y:S01]  /*9950*/  LDCU.64 UR4, c[0x4][0x10] ;  /* 0x01000200ff0477ac */ /* 0x000f620008000a00 */
[----:B-1----:R-:W-:Y:S01]  /*9960*/  MOV R5, UR9 ;  /* 0x0000000900057c02 */ /* 0x002fe20008000f00 */
[----:B------:R-:W-:Y:S01]  /*9970*/  IMAD.U32 R4, RZ, RZ, UR8 ;  /* 0x00000008ff047e24 */ /* 0x000fe2000f8e00ff */
[----:B--2---:R-:W-:Y:S01]  /*9980*/  MOV R7, UR7 ;  /* 0x0000000700077c02 */ /* 0x004fe20008000f00 */
[----:B------:R-:W-:Y:S01]  /*9990*/  IMAD.U32 R6, RZ, RZ, UR6 ;  /* 0x00000006ff067e24 */ /* 0x000fe2000f8e00ff */
[----:B-----5:R-:W-:Y:S01]  /*99a0*/  MOV R11, UR5 ;  /* 0x00000005000b7c02 */ /* 0x020fe20008000f00 */
[----:B------:R-:W-:Y:S02]  /*99b0*/  IMAD.U32 R10, RZ, RZ, UR4 ;  /* 0x00000004ff0a7e24 */ /* 0x000fe4000f8e00ff */
[----:B------:R-:W-:Y:S07]  /*99c0*/  LEPC R20, `(.L_x_130) ;  /* 0x000000001014794e */ /* 0x000fee0000000000 */
[----:B---34-:R-:W-:Y:S05]  /*99d0*/  CALL.ABS.NOINC R2 ;  /* 0x0000000002007343 */ /* 0x018fea0003c00000 */
.L_x_130:
[----:B------:R-:W-:Y:S01]  /*99e0*/  ISETP.NE.AND P6, PT, R126, RZ, PT ;  /* 0x000000ff7e00720c */ /* 0x000fe20003fc5270 */
[----:B------:R-:W-:Y:S05]  /*99f0*/  WARPSYNC.ALL ;  /* 0x0000000000007948 */ /* 0x000fea0003800000 */
[----:B------:R-:W-:Y:S01]  /*9a00*/  R2UR UR4, R48 ;  /* 0x00000000300472ca */ /* 0x000fe200000e0000 */
[----:B------:R-:W-:Y:S01]  /*9a10*/  IMAD.U32 R60, RZ, RZ, UR37 ;  /* 0x00000025ff3c7e24 */ /* 0x000fe2000f8e00ff */
[----:B----4-:R-:W-:Y:S01]  /*9a20*/  LOP3.LUT R50, R92, 0xffffe000, RZ, 0xc0, !PT ;  /* 0xffffe0005c327812 */ /* 0x010fe200078ec0ff */
[----:B------:R-:W-:Y:S01]  /*9a30*/  IMAD.U32 R51, RZ, RZ, UR40 ;  /* 0x00000028ff337e24 */ /* 0x000fe2000f8e00ff */
[----:B------:R-:W-:Y:S01]  /*9a40*/  LOP3.LUT R54, R94, 0xffffe000, RZ, 0xc0, !PT ;  /* 0xffffe0005e367812 */ /* 0x000fe200078ec0ff */
[----:B------:R-:W-:Y:S01]  /*9a50*/  BSSY.RECONVERGENT B0, `(.L_x_131) ;  /* 0x00000a2000007945 */ /* 0x000fe20003800200 */
[----:B------:R-:W-:Y:S02]  /*9a60*/  LOP3.LUT R56, R95, 0xffffe000, RZ, 0xc0, !PT ;  /* 0xffffe0005f387812 */ /* 0x000fe400078ec0ff */
[----:B------:R-:W-:Y:S02]  /*9a70*/  @P6 LEA R51, R51, UR48, 0x3 ;  /* 0x0000003033336c11 */ /* 0x000fe4000f8e18ff */
[----:B------:R-:W-:Y:S02]  /*9a80*/  LOP3.LUT R58, R89, 0xffffe000, RZ, 0xc0, !PT ;  /* 0xffffe000593a7812 */ /* 0x000fe400078ec0ff */
[----:B------:R-:W-:Y:S01]  /*9a90*/  LOP3.LUT R57, R86, 0xffffe000, RZ, 0xc0, !PT ;  /* 0xffffe00056397812 */ /* 0x000fe200078ec0ff */
[----:B------:R-:W1:Y:S01]  /*9aa0*/  LDTM.x32 R4, tmem[UR4+0x80] ;  /* 0x00008004000479ee */ /* 0x000e6200082c0000 */
[----:B------:R-:W-:Y:S01]  /*9ab0*/  ISETP.NE.AND P0, PT, R117, RZ, PT ;  /* 0x000000ff7500720c */ /* 0x000fe20003f05270 */
[----:B------:R-:W-:Y:S05]  /*9ac0*/  @P6 VIADD R51, R51, 0x40 ;  /* 0x0000004033336836 */ /* 0x000fea0000000000 */
[----:B------:R-:W-:Y:S02]  /*9ad0*/  @P6 PRMT R60, R60, 0x654, R51 ;  /* 0x000006543c3c6816 */ /* 0x000fe40000000033 */
[----:B------:R-:W-:Y:S01]  /*9ae0*/  LOP3.LUT R51, R88, 0xffffe000, RZ, 0xc0, !PT ;  /* 0xffffe00058337812 */ /* 0x000fe200078ec0ff */
        /* <DEDUP_REMOVED lines=12> */
[C---:B------:R-:W-:Y:S01]  /*9bb0*/  FFMA R54, R49.reuse, R54, R3 ;  /* 0x0000003631367223 */ /* 0x040fe20000000003 */
[----:B------:R-:W-:Y:S01]  /*9bc0*/  FFMA R55, R49, R56, R7 ;  /* 0x0000003831377223 */ /* 0x000fe20000000007 */
[----:B------:R-:W-:Y:S01]  /*9bd0*/  LOP3.LUT R56, R91, 0xffffe000, RZ, 0xc0, !PT ;  /* 0xffffe0005b387812 */ /* 0x000fe200078ec0ff */
[C---:B------:R-:W-:Y:S01]  /*9be0*/  FFMA R4, R49.reuse, R51, R4 ;  /* 0x0000003331047223 */ /* 0x040fe20000000004 */
[----:B------:R-:W-:Y:S01]  /*9bf0*/  F2FP.TF32.F32.PACK_B R53, R53 ;  /* 0x00000035ff35723e */ /* 0x000fe200024050ff */
[C---:B------:R-:W-:Y:S01]  /*9c00*/  FFMA R5, R49.reuse, R58, R5 ;  /* 0x0000003a31057223 */ /* 0x040fe20000000005 */
[----:B------:R-:W-:Y:S01]  /*9c10*/  F2FP.TF32.F32.PACK_B R54, R54 ;  /* 0x00000036ff36723e */ /* 0x000fe200024050ff */
[----:B------:R-:W-:Y:S01]  /*9c20*/  FFMA R6, R49, R50, R6 ;  /* 0x0000003231067223 */ /* 0x000fe20000000006 */
[----:B------:R-:W-:Y:S01]  /*9c30*/  F2FP.TF32.F32.PACK_B R55, R55 ;  /* 0x00000037ff37723e */ /* 0x000fe200024050ff */
[----:B------:R-:W-:Y:S01]  /*9c40*/  FMUL R11, R46, R11 ;  /* 0x0000000b2e0b7220 */ /* 0x000fe20000400000 */
[----:B------:R-:W-:Y:S01]  /*9c50*/  LOP3.LUT R51, R84, 0xffffe000, RZ, 0xc0, !PT ;  /* 0xffffe00054337812 */ /* 0x000fe200078ec0ff */
[C---:B------:R-:W-:Y:S01]  /*9c60*/  FMUL R8, R46.reuse, R12 ;  /* 0x0000000c2e087220 */ /* 0x040fe20000400000 */
[----:B------:R-:W-:Y:S01]  /*9c70*/  LOP3.LUT R58, R85, 0xffffe000, RZ, 0xc0, !PT ;  /* 0xffffe000553a7812 */ /* 0x000fe200078ec0ff */
[----:B------:R1:W-:Y:S01]  /*9c80*/  STS.128 [R129+UR48+0x400], R52 ;  /* 0x0004003481007988 */ /* 0x0003e20008000c30 */
[----:B------:R-:W-:Y:S01]  /*9c90*/  LOP3.LUT R50, R87, 0xffffe000, RZ, 0xc0, !PT ;  /* 0xffffe00057327812 */ /* 0x000fe200078ec0ff */
[C---:B------:R-:W-:Y:S01]  /*9ca0*/  FFMA R7, R49.reuse, R56, R11 ;  /* 0x0000003831077223 */ /* 0x040fe2000000000b */
[----:B------:R-:W-:Y:S01]  /*9cb0*/  F2FP.TF32.F32.PACK_B R4, R4 ;  /* 0x00000004ff04723e */ /* 0x000fe200024050ff */
[C---:B------:R-:W-:Y:S01]  /*9cc0*/  FMUL R9, R46.reuse, R13 ;  /* 0x0000000d2e097220 */ /* 0x040fe20000400000 */
[----:B------:R-:W-:Y:S01]  /*9cd0*/  F2FP.TF32.F32.PACK_B R5, R5 ;  /* 0x00000005ff05723e */ /* 0x000fe200024050ff */
[C---:B------:R-:W-:Y:S01]  /*9ce0*/  FMUL R10, R46.reuse, R14 ;  /* 0x0000000e2e0a7220 */ /* 0x040fe20000400000 */
[----:B------:R-:W-:Y:S01]  /*9cf0*/  F2FP.TF32.F32.PACK_B R6, R6 ;  /* 0x00000006ff06723e */ /* 0x000fe200024050ff */
[----:B------:R-:W-:Y:S01]  /*9d00*/  FMUL R15, R46, R15 ;  /* 0x0000000f2e0f7220 */ /* 0x000fe20000400000 */
[----:B------:R-:W-:Y:S01]  /*9d10*/  F2FP.TF32.F32.PACK_B R7, R7 ;  /* 0x00000007ff07723e */ /* 0x000fe200024050ff */
[C---:B------:R-:W-:Y:S01]  /*9d20*/  FFMA R8, R49.reuse, R51, R8 ;  /* 0x0000003331087223 */ /* 0x040fe20000000008 */
[----:B------:R-:W-:Y:S01]  /*9d30*/  LOP3.LUT R51, R80, 0xffffe000, RZ, 0xc0, !PT ;  /* 0xffffe00050337812 */ /* 0x000fe200078ec0ff */
[----:B------:R-:W-:Y:S01]  /*9d40*/  FFMA R9, R49, R58, R9 ;  /* 0x0000003a31097223 */ /* 0x000fe20000000009 */
[----:B------:R-:W-:Y:S01]  /*9d50*/  LOP3.LUT R56, R81, 0xffffe000, RZ, 0xc0, !PT ;  /* 0xffffe00051387812 */ /* 0x000fe200078ec0ff */
[C---:B------:R-:W-:Y:S01]  /*9d60*/  FFMA R10, R49.reuse, R57, R10 ;  /* 0x00000039310a7223 */ /* 0x040fe2000000000a */
[----:B------:R-:W-:Y:S01]  /*9d70*/  LOP3.LUT R57, R82, 0xffffe000, RZ, 0xc0, !PT ;  /* 0xffffe00052397812 */ /* 0x000fe200078ec0ff */
[----:B------:R-:W-:Y:S01]  /*9d80*/  FFMA R11, R49, R50, R15 ;  /* 0x00000032310b7223 */ /* 0x000fe2000000000f */
[----:B------:R-:W-:Y:S01]  /*9d90*/  LOP3.LUT R58, R83, 0xffffe000, RZ, 0xc0, !PT ;  /* 0xffffe000533a7812 */ /* 0x000fe200078ec0ff */
[----:B------:R-:W-:Y:S01]  /*9da0*/  FMUL R12, R46, R16 ;  /* 0x000000102e0c7220 */ /* 0x000fe20000400000 */
[----:B------:R-:W-:Y:S01]  /*9db0*/  LOP3.LUT R50, R64, 0xffffe000, RZ, 0xc0, !PT ;  /* 0xffffe00040327812 */ /* 0x000fe200078ec0ff */
[C---:B------:R-:W-:Y:S01]  /*9dc0*/  FMUL R13, R46.reuse, R17 ;  /* 0x000000112e0d7220 */ /* 0x040fe20000400000 */
[----:B------:R-:W-:Y:S01]  /*9dd0*/  F2FP.TF32.F32.PACK_B R8, R8 ;  /* 0x00000008ff08723e */ /* 0x000fe200024050ff */
[----:B------:R2:W-:Y:S01]  /*9de0*/  STS.128 [R128+0x400], R4 ;  /* 0x0004000480007388 */ /* 0x0005e20000000c00 */
[----:B------:R-:W-:Y:S01]  /*9df0*/  F2FP.TF32.F32.PACK_B R9, R9 ;  /* 0x00000009ff09723e */ /* 0x000fe200024050ff */
[C---:B------:R-:W-:Y:S01]  /*9e00*/  FMUL R14, R46.reuse, R18 ;  /* 0x000000122e0e7220 */ /* 0x040fe20000400000 */
[----:B------:R-:W-:Y:S01]  /*9e10*/  F2FP.TF32.F32.PACK_B R10, R10 ;  /* 0x0000000aff0a723e */ /* 0x000fe200024050ff */
[----:B------:R-:W-:Y:S01]  /*9e20*/  FMUL R19, R46, R19 ;  /* 0x000000132e137220 */ /* 0x000fe20000400000 */
[----:B------:R-:W-:Y:S01]  /*9e30*/  F2FP.TF32.F32.PACK_B R11, R11 ;  /* 0x0000000bff0b723e */ /* 0x000fe200024050ff */
[----:B------:R-:W-:Y:S01]  /*9e40*/  FFMA R12, R49, R51, R12 ;  /* 0x00000033310c7223 */ /* 0x000fe2000000000c */
[----:B------:R-:W-:Y:S01]  /*9e50*/  LOP3.LUT R51, R66, 0xffffe000, RZ, 0xc0, !PT ;  /* 0xffffe00042337812 */ /* 0x000fe200078ec0ff */
[C---:B------:R-:W-:Y:S01]  /*9e60*/  FMUL R16, R46.reuse, R20 ;  /* 0x000000142e107220 */ /* 0x040fe20000400000 */
[----:B-1----:R-:W-:Y:S01]  /*9e70*/  LOP3.LUT R52, R71, 0xffffe000, RZ, 0xc0, !PT ;  /* 0xffffe00047347812 */ /* 0x002fe200078ec0ff */
        /* <DEDUP_REMOVED lines=16> */
[C---:B------:R-:W-:Y:S01]  /*9f80*/  FFMA R17, R49.reuse, R50, R17 ;  /* 0x0000003231117223 */ /* 0x040fe20000000011 */
[----:B------:R-:W-:Y:S01]  /*9f90*/  LOP3.LUT R50, R70, 0xffffe000, RZ, 0xc0, !PT ;  /* 0xffffe00046327812 */ /* 0x000fe200078ec0ff */
[----:B------:R2:W-:Y:S01]  /*9fa0*/  STS.128 [R125+0x400], R12 ;  /* 0x0004000c7d007388 */ /* 0x0005e20000000c00 */
[----:B------:R-:W-:Y:S01]  /*9fb0*/  F2FP.TF32.F32.PACK_B R16, R16 ;  /* 0x00000010ff10723e */ /* 0x000fe200024050ff */
[C---:B------:R-:W-:Y:S01]  /*9fc0*/  FFMA R18, R49.reuse, R51, R18 ;  /* 0x0000003331127223 */ /* 0x040fe20000000012 */
[----:B------:R-:W-:Y:S01]  /*9fd0*/  F2FP.TF32.F32.PACK_B R17, R17 ;  /* 0x00000011ff11723e */ /* 0x000fe200024050ff */
[C---:B------:R-:W-:Y:S01]  /*9fe0*/  FFMA R19, R49.reuse, R56, R23 ;  /* 0x0000003831137223 */ /* 0x040fe20000000017 */
[----:B------:R-:W-:Y:S01]  /*9ff0*/  LOP3.LUT R51, R72, 0xffffe000, RZ, 0xc0, !PT ;  /* 0xffffe00048337812 */ /* 0x000fe200078ec0ff */
[C---:B------:R-:W-:Y:S01]  /*a000*/  FMUL R20, R46.reuse, R24 ;  /* 0x000000182e147220 */ /* 0x040fe20000400000 */
[----:B------:R-:W-:Y:S01]  /*a010*/  F2FP.TF32.F32.PACK_B R18, R18 ;  /* 0x00000012ff12723e */ /* 0x000fe200024050ff */
[C---:B------:R-:W-:Y:S01]  /*a020*/  FMUL R21, R46.reuse, R25 ;  /* 0x000000192e157220 */ /* 0x040fe20000400000 */
[C---:B------:R-:W-:Y:S01]  /*a030*/  FMUL R22, R46.reuse, R26 ;  /* 0x0000001a2e167220 */ /* 0x040fe20000400000 */
[C---:B------:R-:W-:Y:S01]  /*a040*/  FMUL R27, R46.reuse, R27 ;  /* 0x0000001b2e1b7220 */ /* 0x040fe20000400000 */
[----:B------:R-:W-:Y:S01]  /*a050*/  F2FP.TF32.F32.PACK_B R19, R19 ;  /* 0x00000013ff13723e */ /* 0x000fe200024050ff */
[C---:B------:R-:W-:Y:S01]  /*a060*/  FFMA R20, R49.reuse, R57, R20 ;  /* 0x0000003931147223 */ /* 0x040fe20000000014 */
[C---:B------:R-:W-:Y:S01]  /*a070*/  FFMA R21, R49.reuse, R58, R21 ;  /* 0x0000003a31157223 */ /* 0x040fe20000000015 */
[C---:B------:R-:W-:Y:S01]  /*a080*/  FFMA R22, R49.reuse, R50, R22 ;  /* 0x0000003231167223 */ /* 0x040fe20000000016 */
[----:B------:R-:W-:Y:S01]  /*a090*/  FFMA R23, R49, R52, R27 ;  /* 0x0000003431177223 */ /* 0x000fe2000000001b */
[----:B------:R2:W-:Y:S01]  /*a0a0*/  STS.128 [R124+0x400], R16 ;  /* 0x000400107c007388 */ /* 0x0005e20000000c00 */
[----:B------:R-:W-:Y:S01]  /*a0b0*/  LOP3.LUT R54, R73, 0xffffe000, RZ, 0xc0, !PT ;  /* 0xffffe00049367812 */ /* 0x000fe200078ec0ff */
[----:B------:R-:W-:Y:S01]  /*a0c0*/  FMUL R24, R46, R28 ;  /* 0x0000001c2e187220 */ /* 0x000fe20000400000 */
[----:B------:R-:W-:Y:S01]  /*a0d0*/  LOP3.LUT R53, R74, 0xffffe000, RZ, 0xc0, !PT ;  /* 0xffffe0004a357812 */ /* 0x000fe200078ec0ff */
[C---:B------:R-:W-:Y:S01]  /*a0e0*/  FMUL R25, R46.reuse, R29 ;  /* 0x0000001d2e197220 */ /* 0x040fe20000400000 */
[----:B------:R-:W-:Y:S01]  /*a0f0*/  LOP3.LUT R50, R75, 0xffffe000, RZ, 0xc0, !PT ;  /* 0xffffe0004b327812 */ /* 0x000fe200078ec0ff */
[C---:B------:R-:W-:Y:S01]  /*a100*/  FMUL R26, R46.reuse, R30 ;  /* 0x0000001e2e1a7220 */ /* 0x040fe20000400000 */
        /* <DEDUP_REMOVED lines=30> */
[----:B------:R-:W-:Y:S02]  /*a2f0*/  F2FP.TF32.F32.PACK_B R31, R31 ;  /* 0x0000001fff1f723e */ /* 0x000fe400024050ff */
[----:B------:R-:W-:Y:S02]  /*a300*/  LEA R51, R62, UR48, 0x3 ;  /* 0x000000303e337c11 */ /* 0x000fe4000f8e18ff */
[----:B------:R-:W-:Y:S01]  /*a310*/  @P6 SHF.L.U32 R52, R133, 0x1f, RZ ;  /* 0x0000001f85346819 */ /* 0x000fe200000006ff */
[----:B------:R2:W-:Y:S01]  /*a320*/  STS.128 [R121+0x400], R28 ;  /* 0x0004001c79007388 */ /* 0x0005e20000000c00 */
[----:B------:R-:W-:Y:S01]  /*a330*/  @!PT LDS RZ, [RZ] ;  /* 0x00000000fffff984 */ /* 0x000fe20000000800 */
[----:B------:R-:W-:Y:S01]  /*a340*/  @!PT LDS RZ, [RZ] ;  /* 0x00000000fffff984 */ /* 0x000fe20000000800 */
[----:B------:R-:W-:Y:S01]  /*a350*/  @!PT LDS RZ, [RZ] ;  /* 0x00000000fffff984 */ /* 0x000fe20000000800 */
[----:B------:R-:W-:Y:S01]  /*a360*/  @!PT LDS RZ, [RZ] ;  /* 0x00000000fffff984 */ /* 0x000fe20000000800 */
[----:B------:R1:W-:Y:S07]  /*a370*/  MEMBAR.ALL.CTA ;  /* 0x0000000000007992 */ /* 0x0003ee0000008000 */
[----:B-1----:R-:W1:Y:S02]  /*a380*/  FENCE.VIEW.ASYNC.S ;  /* 0x00000000000073c6 */ /* 0x002e640000000000 */
[----:B-1----:R-:W-:Y:S06]  /*a390*/  BAR.SYNC.DEFER_BLOCKING 0x1, 0x80 ;  /* 0x0042000000007b1d */ /* 0x002fec0000010000 */
[----:B------:R-:W-:Y:S05]  /*a3a0*/  @P0 BRA `(.L_x_132) ;  /* 0x0000000000300947 */ /* 0x000fea0003800000 */
[----:B------:R-:W-:Y:S02]  /*a3b0*/  UIADD3 UR10, UPT, UPT, UR48, 0x400, URZ ;  /* 0x00000400300a7890 */ /* 0x000fe4000fffe0ff */
[----:B------:R-:W-:Y:S02]  /*a3c0*/  UIADD3 UR8, UP0, UPT, UR52, 0x680, URZ ;  /* 0x0000068034087890 */ /* 0x000fe4000ff1e0ff */
[----:B------:R-:W-:Y:S02]  /*a3d0*/  UIADD3 UR5, UPT, UPT, UR41, 0x80, URZ ;  /* 0x0000008029057890 */ /* 0x000fe4000fffe0ff */
[----:B------:R-:W-:Y:S01]  /*a3e0*/  MOV R111, UR10 ;  /* 0x0000000a006f7c02 */ /* 0x000fe20008000f00 */
[----:B------:R-:W-:Y:S01]  /*a3f0*/  UIADD3.X UR9, UPT, UPT, URZ, UR53, URZ, UP0, !UPT ;  /* 0x00000035ff097290 */ /* 0x000fe200087fe4ff */
[----:B------:R-:W-:Y:S02]  /*a400*/  UMOV UR6, UR42 ;  /* 0x0000002a00067c82 */ /* 0x000fe40008000000 */
[----:B------:R-:W-:Y:S01]  /*a410*/  R2UR UR4, R111 ;  /* 0x000000006f0472ca */ /* 0x000fe200000e0000 */
[----:B------:R-:W-:Y:S11]  /*a420*/  UMOV UR7, UR36 ;  /* 0x0000002400077c82 */ /* 0x000ff60008000000 */
[----:B------:R-:W-:Y:S01]  /*a430*/  @!UPT UIADD3 URZ, UPT, UPT, URZ, URZ, URZ ;  /* 0x000000fffffff290 */ /* 0x000fe2000fffe0ff */
[----:B------:R1:W-:Y:S01]  /*a440*/  UTMASTG.3D [UR4], [UR8] ;  /* 0x00000004080073b5 */ /* 0x0003e20008010000 */
[----:B------:R0:W-:Y:S01]  /*a450*/  UTMACMDFLUSH ;  /* 0x00000000000079b7 */ /* 0x0001e20000000000 */
[----:B-1----:R-:W-:Y:S04]  /*a460*/  DEPBAR.LE SB0, 0x1 ;  /* 0x000080400000791a */ /* 0x002fe80000000000 */
.L_x_132:
[----:B------:R-:W-:Y:S05]  /*a470*/  BSYNC.RECONVERGENT B0 ;  /* 0x0000000000007941 */ /* 0x000fea0003800200 */
.L_x_131:
        /* <DEDUP_REMOVED lines=8> */
[----:B-1----:R-:W-:Y:S06]  /*a500*/  @!P6 BRA `(.L_x_134) ;  /* 0x000000000080e947 */ /* 0x002fec0003800000 */
[----:B------:R-:W-:Y:S01]  /*a510*/  ISETP.NE.AND P1, PT, R132, RZ, PT ;  /* 0x000000ff8400720c */ /* 0x000fe20003f25270 */
[----:B------:R-:W-:Y:S01]  /*a520*/  BSSY B0, `(.L_x_135) ;  /* 0x000000b000007945 */ /* 0x000fe20003800000 */
[----:B------:R-:W-:Y:S11]  /*a530*/  ISETP.NE.AND P0, PT, R130, RZ, PT ;  /* 0x000000ff8200720c */ /* 0x000ff60003f05270 */
[----:B--2---:R-:W-:Y:S05]  /*a540*/  @P1 IMAD R4, R62, 0x4000, R129 ;  /* 0x000040003e041824 */ /* 0x004fea00078e0281 */
        /* <DEDUP_REMOVED lines=8> */
.L_x_136:
[----:B------:R-:W-:Y:S05]  /*a5d0*/  BSYNC B0 ;  /* 0x0000000000007941 */ /* 0x000fea0003800000 */
.L_x_135:
        /* <DEDUP_REMOVED lines=19> */
.L_x_134:
[----:B------:R-:W-:Y:S05]  /*a710*/  BSYNC B1 ;  /* 0x0000000000017941 */ /* 0x000fea0003800000 */
.L_x_133:
[----:B-1----:R-:W-:Y:S05]  /*a720*/  VIADD R3, R48, 0xa0 ;  /* 0x000000a030037836 */ /* 0x002fea0000000000 */
[----:B------:R-:W-:Y:S04]  /*a730*/  SHF.R.U32.HI R3, RZ, 0x15, R3 ;  /* 0x00000015ff037819 */ /* 0x000fe80000011603 */
[----:B------:R-:W-:Y:S11]  /*a740*/  LOP3.LUT P0, RZ, R3, 0x3, R110, 0x48, !PT ;  /* 0x0000000303ff7812 */ /* 0x000ff6000780486e */
[----:B------:R-:W-:Y:S02]  /*a750*/  @!UPT UIADD3 URZ, UPT, UPT, URZ, URZ, URZ ;  /* 0x000000fffffff290 */ /* 0x000fe4000fffe0ff */
[----:B------:R-:W-:Y:S05]  /*a760*/  @!P0 BRA `(.L_x_138) ;  /* 0x0000000000408947 */ /* 0x000fea0003800000 */
[----:B------:R-:W1:Y:S01]  /*a770*/  LDCU.64 UR8, c[0x4][0x70] ;  /* 0x01000e00ff0877ac */ /* 0x000e620008000a00 */
[----:B------:R-:W-:Y:S01]  /*a780*/  MOV R3, 0x0 ;  /* 0x0000000000037802 */ /* 0x000fe20000000f00 */
[----:B--2---:R-:W-:Y:S02]  /*a790*/  HFMA2 R12, -RZ, RZ, 0, 5.9604644775390625e-08 ;  /* 0x00000001ff0c7431 */ /* 0x004fe400000001ff */
        /* <DEDUP_REMOVED lines=13> */
.L_x_138:
[----:B------:R-:W-:Y:S01]  /*a870*/  ISETP.NE.AND P6, PT, R126, RZ, PT ;  /* 0x000000ff7e00720c */ /* 0x000fe20003fc5270 */
[----:B------:R-:W-:Y:S05]  /*a880*/  WARPSYNC.ALL ;  /* 0x0000000000007948 */ /* 0x000fea0003800000 */
[----:B------:R-:W-:Y:S01]  /*a890*/  R2UR UR4, R48 ;  /* 0x00000000300472ca */ /* 0x000fe200000e0000 */
[----:B------:R-:W-:Y:S01]  /*a8a0*/  IMAD.U32 R0, RZ, RZ, UR43 ;  /* 0x0000002bff007e24 */ /* 0x000fe2000f8e00ff */
[----:B----4-:R-:W-:Y:S01]  /*a8b0*/  LOP3.LUT R50, R92, 0xffffe000, RZ, 0xc0, !PT ;  /* 0xffffe0005c327812 */ /* 0x010fe200078ec0ff */
[----:B------:R-:W-:Y:S01]  /*a8c0*/  IMAD.U32 R51, RZ, RZ, UR37 ;  /* 0x00000025ff337e24 */ /* 0x000fe2000f8e00ff */
[----:B------:R-:W-:Y:S01]  /*a8d0*/  ISETP.NE.AND P0, PT, R117, RZ, PT ;  /* 0x000000ff7500720c */ /* 0x000fe20003f05270 */
[----:B------:R-:W-:Y:S02]  /*a8e0*/  BSSY.RECONVERGENT B0, `(.L_x_139) ;  /* 0x000009f000007945 */ /* 0x000fe40003800200 */
[----:B------:R-:W-:Y:S05]  /*a8f0*/  @P6 LEA R0, R0, UR48, 0x3 ;  /* 0x0000003000006c11 */ /* 0x000fea000f8e18ff */
[----:B------:R-:W-:Y:S01]  /*a900*/  @P6 VIADD R0, R0, 0x40 ;  /* 0x0000004000006836 */ /* 0x000fe20000000000 */
[----:B--2---:R-:W1:Y:S04]  /*a910*/  LDTM.x32 R4, tmem[UR4+0xa0] ;  /* 0x0000a004000479ee */ /* 0x004e6800082c0000 */
[----:B------:R-:W-:Y:S01]  /*a920*/  @P6 PRMT R51, R51, 0x654, R0 ;  /* 0x0000065433336816 */ /* 0x000fe20000000000 */
[C---:B-1----:R-:W-:Y:S01]  /*a930*/  FMUL R0, R46.reuse, R4 ;  /* 0x000000042e007220 */ /* 0x042fe20000400000 */
[C---:B------:R-:W-:Y:S01]  /*a940*/  FMUL R3, R46.reuse, R6 ;  /* 0x000000062e037220 */ /* 0x040fe20000400000 */
        /* <DEDUP_REMOVED lines=9> */
[----:B------:R-:W-:Y:S01]  /*a9e0*/  FFMA R52, R49, R50, R0 ;  /* 0x0000003231347223 */ /* 0x000fe20000000000 */
[----:B------:R-:W-:Y:S01]  /*a9f0*/  LOP3.LUT R0, R93, 0xffffe000, RZ, 0xc0, !PT ;  /* 0xffffe0005d007812 */ /* 0x000fe200078ec0ff */
[C---:B------:R-:W-:Y:S01]  /*aa00*/  FMUL R2, R46.reuse, R5 ;  /* 0x000000052e027220 */ /* 0x040fe20000400000 */
[----:B------:R-:W-:Y:S01]  /*aa10*/  LOP3.LUT R50, R89, 0xffffe000, RZ, 0xc0, !PT ;  /* 0xffffe00059327812 */ /* 0x000fe200078ec0ff */
[C---:B------:R-:W-:Y:S01]  /*aa20*/  FMUL R22, R46.reuse, R26 ;  /* 0x0000001a2e167220 */ /* 0x040fe20000400000 */
[----:B------:R-:W-:Y:S01]  /*aa30*/  F2FP.TF32.F32.PACK_B R52, R52 ;  /* 0x00000034ff34723e */ /* 0x000fe200024050ff */
[C---:B------:R-:W-:Y:S01]  /*aa40*/  FMUL R24, R46.reuse, R28 ;  /* 0x0000001c2e187220 */ /* 0x040fe20000400000 */
[C---:B------:R-:W-:Y:S01]  /*aa50*/  FMUL R5, R46.reuse, R9 ;  /* 0x000000092e057220 */ /* 0x040fe20000400000 */
[C---:B------:R-:W-:Y:S01]  /*aa60*/  FMUL R26, R46.reuse, R30 ;  /* 0x0000001e2e1a7220 */ /* 0x040fe20000400000 */
[----:B------:R-:W-:Y:S01]  /*aa70*/  FMUL R28, R46, R32 ;  /* 0x000000202e1c7220 */ /* 0x000fe20000400000 */
[----:B------:R-:W-:Y:S01]  /*aa80*/  LOP3.LUT R32, R94, 0xffffe000, RZ, 0xc0, !PT ;  /* 0xffffe0005e207812 */ /* 0x000fe200078ec0ff */
[C---:B------:R-:W-:Y:S01]  /*aa90*/  FMUL R9, R46.reuse, R13 ;  /* 0x0000000d2e097220 */ /* 0x040fe20000400000 */
[C---:B------:R-:W-:Y:S01]  /*aaa0*/  FMUL R30, R46.reuse, R34 ;  /* 0x000000222e1e7220 */ /* 0x040fe20000400000 */
[----:B------:R-:W-:Y:S01]  /*aab0*/  LOP3.LUT R34, R95, 0xffffe000, RZ, 0xc0, !PT ;  /* 0xffffe0005f227812 */ /* 0x000fe200078ec0ff */
[C---:B------:R-:W-:Y:S01]  /*aac0*/  FMUL R13, R46.reuse, R17 ;  /* 0x000000112e0d7220 */ /* 0x040fe20000400000 */
[C---:B------:R-:W-:Y:S01]  /*aad0*/  FMUL R7, R46.reuse, R7 ;  /* 0x000000072e077220 */ /* 0x040fe20000400000 */
[C---:B------:R-:W-:Y:S01]  /*aae0*/  FMUL R17, R46.reuse, R21 ;  /* 0x000000152e117220 */ /* 0x040fe20000400000 */
[----:B------:R-:W-:Y:S01]  /*aaf0*/  FMUL R21, R46, R25 ;  /* 0x000000192e157220 */ /* 0x000fe20000400000 */
[----:B------:R-:W-:Y:S01]  /*ab00*/  FFMA R53, R49, R0, R2 ;  /* 0x0000000031357223 */ /* 0x000fe20000000002 */
[----:B------:R-:W-:Y:S01]  /*ab10*/  LOP3.LUT R0, R90, 0xffffe000, RZ, 0xc0, !PT ;  /* 0xffffe0005a007812 */ /* 0x000fe200078ec0ff */
[C---:B------:R-:W-:Y:S01]  /*ab20*/  FMUL R25, R46.reuse, R29 ;  /* 0x0000001d2e197220 */ /* 0x040fe20000400000 */
[----:B------:R-:W-:Y:S01]  /*ab30*/  LOP3.LUT R2, R91, 0xffffe000, RZ, 0xc0, !PT ;  /* 0xffffe0005b027812 */ /* 0x000fe200078ec0ff */
[C---:B------:R-:W-:Y:S01]  /*ab40*/  FFMA R54, R49.reuse, R32, R3 ;  /* 0x0000002031367223 */ /* 0x040fe20000000003 */
[----:B------:R-:W-:Y:S01]  /*ab50*/  F2FP.TF32.F32.PACK_B R53, R53 ;  /* 0x00000035ff35723e */ /* 0x000fe200024050ff */
[----:B------:R-:W-:Y:S01]  /*ab60*/  FMUL R29, R46, R33 ;  /* 0x000000212e1d7220 */ /* 0x000fe20000400000 */
[----:B------:R-:W-:Y:S01]  /*ab70*/  LOP3.LUT R33, R88, 0xffffe000, RZ, 0xc0, !PT ;  /* 0xffffe00058217812 */ /* 0x000fe200078ec0ff */
[C---:B------:R-:W-:Y:S01]  /*ab80*/  FFMA R55, R49.reuse, R34, R7 ;  /* 0x0000002231377223 */ /* 0x040fe20000000007 */
[----:B------:R-:W-:Y:S01]  /*ab90*/  F2FP.TF32.F32.PACK_B R54, R54 ;  /* 0x00000036ff36723e */ /* 0x000fe200024050ff */
[----:B------:R-:W-:Y:S01]  /*aba0*/  FMUL R11, R46, R11 ;  /* 0x0000000b2e0b7220 */ /* 0x000fe20000400000 */
[----:B------:R-:W-:Y:S01]  /*abb0*/  LOP3.LUT R3, R84, 0xffffe000, RZ, 0xc0, !PT ;  /* 0xffffe00054037812 */ /* 0x000fe200078ec0ff */
[C---:B------:R-:W-:Y:S01]  /*abc0*/  FFMA R4, R49.reuse, R33, R4 ;  /* 0x0000002131047223 */ /* 0x040fe20000000004 */
[----:B------:R-:W-:Y:S01]  /*abd0*/  F2FP.TF32.F32.PACK_B R55, R55 ;  /* 0x00000037ff37723e */ /* 0x000fe200024050ff */
[----:B------:R-:W-:Y:S01]  /*abe0*/  FFMA R5, R49, R50, R5 ;  /* 0x0000003231057223 */ /* 0x000fe20000000005 */
[----:B------:R-:W-:Y:S01]  /*abf0*/  LOP3.LUT R32, R85, 0xffffe000, RZ, 0xc0, !PT ;  /* 0xffffe00055207812 */ /* 0x000fe200078ec0ff */
[C---:B------:R-:W-:Y:S01]  /*ac00*/  FFMA R6, R49.reuse, R0, R6 ;  /* 0x0000000031067223 */ /* 0x040fe20000000006 */
[----:B------:R-:W-:Y:S01]  /*ac10*/  F2FP.TF32.F32.PACK_B R4, R4 ;  /* 0x00000004ff04723e */ /* 0x000fe200024050ff */
[C---:B------:R-:W-:Y:S01]  /*ac20*/  FFMA R7, R49.reuse, R2, R11 ;  /* 0x0000000231077223 */ /* 0x040fe2000000000b */
[----:B------:R-:W-:Y:S01]  /*ac30*/  F2FP.TF32.F32.PACK_B R5, R5 ;  /* 0x00000005ff05723e */ /* 0x000fe200024050ff */
[----:B------:R-:W-:Y:S01]  /*ac40*/  STS.128 [R129+UR48+0x4400], R52 ;  /* 0x0044003481007988 */ /* 0x000fe20008000c30 */
[----:B------:R-:W-:Y:S01]  /*ac50*/  F2FP.TF32.F32.PACK_B R6, R6 ;  /* 0x00000006ff06723e */ /* 0x000fe200024050ff */
[C---:B------:R-:W-:Y:S01]  /*ac60*/  FFMA R8, R49.reuse, R3, R8 ;  /* 0x0000000331087223 */ /* 0x040fe20000000008 */
[----:B------:R-:W-:Y:S01]  /*ac70*/  F2FP.TF32.F32.PACK_B R7, R7 ;  /* 0x00000007ff07723e */ /* 0x000fe200024050ff */
[----:B------:R-:W-:Y:S01]  /*ac80*/  FFMA R9, R49, R32, R9 ;  /* 0x0000002031097223 */ /* 0x000fe20000000009 */
[----:B------:R-:W-:Y:S01]  /*ac90*/  LOP3.LUT R33, R86, 0xffffe000, RZ, 0xc0, !PT ;  /* 0xffffe00056217812 */ /* 0x000fe200078ec0ff */
[----:B------:R-:W-:Y:S01]  /*aca0*/  FMUL R15, R46, R15 ;  /* 0x0000000f2e0f7220 */ /* 0x000fe20000400000 */
[----:B------:R-:W-:Y:S01]  /*acb0*/  LOP3.LUT R0, R87, 0xffffe000, RZ, 0xc0, !PT ;  /* 0xffffe00057007812 */ /* 0x000fe200078ec0ff */
[----:B------:R1:W-:Y:S01]  /*acc0*/  STS.128 [R128+0x4400], R4 ;  /* 0x0044000480007388 */ /* 0x0003e20000000c00 */
[----:B------:R-:W-:Y:S01]  /*acd0*/  LOP3.LUT R3, R80, 0xffffe000, RZ, 0xc0, !PT ;  /* 0xffffe00050037812 */ /* 0x000fe200078ec0ff */
[----:B------:R-:W-:Y:S01]  /*ace0*/  FFMA R10, R49, R33, R10 ;  /* 0x00000021310a7223 */ /* 0x000fe2000000000a */
[----:B------:R-:W-:Y:S01]  /*acf0*/  LOP3.LUT R2, R81, 0xffffe000, RZ, 0xc0, !PT ;  /* 0xffffe00051027812 */ /* 0x000fe200078ec0ff */
[C---:B------:R-:W-:Y:S01]  /*ad00*/  FFMA R11, R49.reuse, R0, R15 ;  /* 0x00000000310b7223 */ /* 0x040fe2000000000f */
[----:B------:R-:W-:Y:S01]  /*ad10*/  LOP3.LUT R33, R82, 0xffffe000, RZ, 0xc0, !PT ;  /* 0xffffe00052217812 */ /* 0x000fe200078ec0ff */
[----:B------:R-:W-:Y:S01]  /*ad20*/  FFMA R12, R49, R3, R12 ;  /* 0x00000003310c7223 */ /* 0x000fe2000000000c */
[----:B------:R-:W-:Y:S01]  /*ad30*/  LOP3.LUT R32, R83, 0xffffe000, RZ, 0xc0, !PT ;  /* 0xffffe00053207812 */ /* 0x000fe200078ec0ff */
[C---:B------:R-:W-:Y:S01]  /*ad40*/  FFMA R13, R49.reuse, R2, R13 ;  /* 0x00000002310d7223 */ /* 0x040fe2000000000d */
[----:B------:R-:W-:Y:S01]  /*ad50*/  LOP3.LUT R0, R64, 0xffffe000, RZ, 0xc0, !PT ;  /* 0xffffe00040007812 */ /* 0x000fe200078ec0ff */
[C---:B------:R-:W-:Y:S01]  /*ad60*/  FMUL R19, R46.reuse, R19 ;  /* 0x000000132e137220 */ /* 0x040fe20000400000 */
[----:B------:R-:W-:Y:S01]  /*ad70*/  F2FP.TF32.F32.PACK_B R8, R8 ;  /* 0x00000008ff08723e */ /* 0x000fe200024050ff */
[C---:B------:R-:W-:Y:S01]  /*ad80*/  FFMA R14, R49.reuse, R33, R14 ;  /* 0x00000021310e7223 */ /* 0x040fe2000000000e */
[----:B------:R-:W-:Y:S01]  /*ad90*/  F2FP.TF32.F32.PACK_B R9, R9 ;  /* 0x00000009ff09723e */ /* 0x000fe200024050ff */
[C---:B------:R-:W-:Y:S01]  /*ada0*/  FFMA R15, R49.reuse, R32, R19 ;  /* 0x00000020310f7223 */ /* 0x040fe20000000013 */
[----:B------:R-:W-:Y:S01]  /*adb0*/  F2FP.TF32.F32.PACK_B R10, R10 ;  /* 0x0000000aff0a723e */ /* 0x000fe200024050ff */
[----:B------:R-:W-:Y:S01]  /*adc0*/  FFMA R16, R49, R0, R16 ;  /* 0x0000000031107223 */ /* 0x000fe20000000010 */
[----:B------:R-:W-:Y:S01]  /*add0*/  F2FP.TF32.F32.PACK_B R11, R11 ;  /* 0x0000000bff0b723e */ /* 0x000fe200024050ff */
[C---:B------:R-:W-:Y:S01]  /*ade0*/  FMUL R23, R46.reuse, R23 ;  /* 0x000000172e177220 */ /* 0x040fe20000400000 */
[----:B------:R-:W-:Y:S01]  /*adf0*/  LOP3.LUT R0, R65, 0xffffe000, RZ, 0xc0, !PT ;  /* 0xffffe00041007812 */ /* 0x000fe200078ec0ff */
[----:B------:R-:W-:Y:S01]  /*ae00*/  FMUL R27, R46, R27 ;  /* 0x0000001b2e1b7220 */ /* 0x000fe20000400000 */
[----:B------:R-:W-:Y:S01]  /*ae10*/  LOP3.LUT R3, R66, 0xffffe000, RZ, 0xc0, !PT ;  /* 0xffffe00042037812 */ /* 0x000fe200078ec0ff */
[----:B------:R2:W-:Y:S01]  /*ae20*/  STS.128 [R127+0x4400], R8 ;  /* 0x004400087f007388 */ /* 0x0005e20000000c00 */
[----:B------:R-:W-:Y:S01]  /*ae30*/  LOP3.LUT R2, R67, 0xffffe000, RZ, 0xc0, !PT ;  /* 0xffffe00043027812 */ /* 0x000fe200078ec0ff */
[C---:B------:R-:W-:Y:S01]  /*ae40*/  FFMA R17, R49.reuse, R0, R17 ;  /* 0x0000000031117223 */ /* 0x040fe20000000011 */
[----:B------:R-:W-:Y:S01]  /*ae50*/  F2FP.TF32.F32.PACK_B R12, R12 ;  /* 0x0000000cff0c723e */ /* 0x000fe200024050ff */
[C---:B------:R-:W-:Y:S01]  /*ae60*/  FFMA R18, R49.reuse, R3, R18 ;  /* 0x0000000331127223 */ /* 0x040fe20000000012 */
[----:B------:R-:W-:Y:S01]  /*ae70*/  F2FP.TF32.F32.PACK_B R13, R13 ;  /* 0x0000000dff0d723e */ /* 0x000fe200024050ff */
[----:B------:R-:W-:Y:S01]  /*ae80*/  FFMA R19, R49, R2, R23 ;  /* 0x0000000231137223 */ /* 0x000fe20000000017 */
[----:B------:R-:W-:Y:S01]  /*ae90*/  F2FP.TF32.F32.PACK_B R14, R14 ;  /* 0x0000000eff0e723e */ /* 0x000fe200024050ff */
[C---:B------:R-:W-:Y:S01]  /*aea0*/  FMUL R31, R46.reuse, R31 ;  /* 0x0000001f2e1f7220 */ /* 0x040fe20000400000 */
[----:B------:R-:W-:Y:S01]  /*aeb0*/  F2FP.TF32.F32.PACK_B R15, R15 ;  /* 0x0000000fff0f723e */ /* 0x000fe200024050ff */
[----:B------:R-:W-:Y:S01]  /*aec0*/  FMUL R35, R46, R35 ;  /* 0x000000232e237220 */ /* 0x000fe20000400000 */
[----:B------:R-:W-:Y:S02]  /*aed0*/  LOP3.LUT R33, R68, 0xffffe000, RZ, 0xc0, !PT ;  /* 0xffffe00044217812 */ /* 0x000fe400078ec0ff */
[----:B------:R-:W-:Y:S01]  /*aee0*/  LOP3.LUT R32, R69, 0xffffe000, RZ, 0xc0, !PT ;  /* 0xffffe00045207812 */ /* 0x000fe200078ec0ff */
[----:B------:R2:W-:Y:S01]  /*aef0*/  STS.128 [R125+0x4400], R12 ;  /* 0x0044000c7d007388 */ /* 0x0005e20000000c00 */
[----:B------:R-:W-:Y:S01]  /*af00*/  LOP3.LUT R0, R70, 0xffffe000, RZ, 0xc0, !PT ;  /* 0xffffe00046007812 */ /* 0x000fe200078ec0ff */
[----:B------:R-:W-:Y:S01]  /*af10*/  FFMA R20, R49, R33, R20 ;  /* 0x0000002131147223 */ /* 0x000fe20000000014 */
[----:B------:R-:W-:Y:S01]  /*af20*/  LOP3.LUT R2, R71, 0xffffe000, RZ, 0xc0, !PT ;  /* 0xffffe00047027812 */ /* 0x000fe200078ec0ff */
[C---:B------:R-:W-:Y:S01]  /*af30*/  FFMA R21, R49.reuse, R32, R21 ;  /* 0x0000002031157223 */ /* 0x040fe20000000015 */
[----:B------:R-:W-:Y:S01]  /*af40*/  F2FP.TF32.F32.PACK_B R16, R16 ;  /* 0x00000010ff10723e */ /* 0x000fe200024050ff */
[C---:B------:R-:W-:Y:S01]  /*af50*/  FFMA R22, R49.reuse, R0, R22 ;  /* 0x0000000031167223 */ /* 0x040fe20000000016 */
[----:B------:R-:W-:Y:S01]  /*af60*/  F2FP.TF32.F32.PACK_B R17, R17 ;  /* 0x00000011ff11723e */ /* 0x000fe200024050ff */
[----:B------:R-:W-:Y:S01]  /*af70*/  FFMA R23, R49, R2, R27 ;  /* 0x0000000231177223 */ /* 0x000fe2000000001b */
[----:B------:R-:W-:Y:S02]  /*af80*/  F2FP.TF32.F32.PACK_B R18, R18 ;  /* 0x00000012ff12723e */ /* 0x000fe400024050ff */
[----:B------:R-:W-:Y:S02]  /*af90*/  F2FP.TF32.F32.PACK_B R19, R19 ;  /* 0x00000013ff13723e */ /* 0x000fe400024050ff */
[----:B------:R-:W-:Y:S02]  /*afa0*/  LOP3.LUT R3, R72, 0xffffe000, RZ, 0xc0, !PT ;  /* 0xffffe00048037812 */ /* 0x000fe400078ec0ff */
[----:B-1----:R-:W-:Y:S01]  /*afb0*/  LOP3.LUT R4, R73, 0xffffe000, RZ, 0xc0, !PT ;  /* 0xffffe00049047812 */ /* 0x002fe200078ec0ff */
        /* <DEDUP_REMOVED lines=48> */
[----:B-1----:R-:W-:Y:S04]  /*b2c0*/  DEPBAR.LE SB0, 0x1 ;  /* 0x000080400000791a */ /* 0x002fe80000000000 */
.L_x_140:
[----:B------:R-:W-:Y:S05]  /*b2d0*/  BSYNC.RECONVERGENT B0 ;  /* 0x0000000000007941 */ /* 0x000fea0003800200 */
.L_x_139:
        /* <DEDUP_REMOVED lines=12> */
[----:B------:R-:W-:Y:S05]  /*b3a0*/  @P1 IMAD R5, R62, 0x4000, R129 ;  /* 0x000040003e051824 */ /* 0x000fea00078e0281 */
        /* <DEDUP_REMOVED lines=8> */
.L_x_144:
[----:B------:R-:W-:Y:S05]  /*b430*/  BSYNC B0 ;  /* 0x0000000000007941 */ /* 0x000fea0003800000 */
.L_x_143:
[----:B------:R-:W-:Y:S01]  /*b440*/  ISETP.NE.AND P0, PT, R132, RZ, PT ;  /* 0x000000ff8400720c */ /* 0x000fe20003f05270 */
[----:B------:R-:W-:Y:S11]  /*b450*/  VIADD R62, R62, 0x1 ;  /* 0x000000013e3e7836 */ /* 0x000ff60000000000 */
[----:B------:R-:W-:Y:S01]  /*b460*/  @!UPT UIADD3 URZ, UPT, UPT, URZ, URZ, URZ ;  /* 0x000000fffffff290 */ /* 0x000fe2000fffe0ff */
[----:B------:R4:W3:Y:S01]  /*b470*/  @P0 LDS.128 R92, [R5+UR48+0x400] ;  /* 0x00040030055c0984 */ /* 0x0008e20008000c00 */
[----:B-1----:R-:W-:Y:S02]  /*b480*/  @P0 IMAD.IADD R0, R63, 0x1, R2 ;  /* 0x000000013f000824 */ /* 0x002fe400078e0202 */
[C---:B------:R-:W-:Y:S01]  /*b490*/  @P0 IMAD.IADD R6, R131.reuse, 0x1, R4 ;  /* 0x0000000183060824 */ /* 0x040fe200078e0204 */
[----:B------:R4:W1:Y:S01]  /*b4a0*/  @P0 LDS.128 R88, [R3+0x400] ;  /* 0x0004000003580984 */ /* 0x0008620000000c00 */
[C---:B------:R-:W-:Y:S02]  /*b4b0*/  @P0 IMAD.IADD R7, R131.reuse, 0x1, R2 ;  /* 0x0000000183070824 */ /* 0x040fe400078e0202 */
[----:B--2---:R-:W-:Y:S01]  /*b4c0*/  @P0 IMAD.IADD R8, R131, 0x1, R0 ;  /* 0x0000000183080824 */ /* 0x004fe200078e0200 */
[----:B------:R4:W2:Y:S04]  /*b4d0*/  @P0 LDS.128 R84, [R4+0x400] ;  /* 0x0004000004540984 */ /* 0x0008a80000000c00 */
[----:B------:R4:W1:Y:S04]  /*b4e0*/  @P0 LDS.128 R80, [R6+0x400] ;  /* 0x0004000006500984 */ /* 0x0008680000000c00 */
[----:B------:R4:W1:Y:S04]  /*b4f0*/  @P0 LDS.128 R64, [R2+0x400] ;  /* 0x0004000002400984 */ /* 0x0008680000000c00 */
[----:B------:R4:W1:Y:S04]  /*b500*/  @P0 LDS.128 R68, [R7+0x400] ;  /* 0x0004000007440984 */ /* 0x0008680000000c00 */
[----:B------:R4:W1:Y:S04]  /*b510*/  @P0 LDS.128 R72, [R0+0x400] ;  /* 0x0004000000480984 */ /* 0x0008680000000c00 */
[----:B------:R4:W1:Y:S01]  /*b520*/  @P0 LDS.128 R76, [R8+0x400] ;  /* 0x00040000084c0984 */ /* 0x0008620000000c00 */
[C---:B------:R-:W-:Y:S04]  /*b530*/  ISETP.NE.AND P0, PT, R62.reuse, 0x4, PT ;  /* 0x000000043e00780c */ /* 0x040fe80003f05270 */
[----:B------:R-:W-:Y:S02]  /*b540*/  SEL R10, RZ, 0x1, P0 ;  /* 0x00000001ff0a7807 */ /* 0x000fe40000000000 */
[----:B------:R-:W-:Y:S02]  /*b550*/  SEL R62, R62, RZ, P0 ;  /* 0x000000ff3e3e7207 */ /* 0x000fe40000000000 */
[----:B------:R-:W-:Y:S02]  /*b560*/  LOP3.LUT R133, R133, R10, RZ, 0x3c, !PT ;  /* 0x0000000a85857212 */ /* 0x000fe400078e3cff */
.L_x_142:
[----:B------:R-:W-:Y:S05]  /*b570*/  BSYNC B1 ;  /* 0x0000000000017941 */ /* 0x000fea0003800000 */
.L_x_141:
[----:B----4-:R-:W-:Y:S05]  /*b580*/  VIADD R3, R48, 0xc0 ;  /* 0x000000c030037836 */ /* 0x010fea0000000000 */
[----:B------:R-:W-:Y:S04]  /*b590*/  SHF.R.U32.HI R3, RZ, 0x15, R3 ;  /* 0x00000015ff037819 */ /* 0x000fe80000011603 */
[----:B------:R-:W-:Y:S11]  /*b5a0*/  LOP3.LUT P0, RZ, R3, 0x3, R110, 0x48, !PT ;  /* 0x0000000303ff7812 */ /* 0x000ff6000780486e */
[----:B------:R-:W-:Y:S02]  /*b5b0*/  @!UPT UIADD3 URZ, UPT, UPT, URZ, URZ, URZ ;  /* 0x000000fffffff290 */ /* 0x000fe4000fffe0ff */
[----:B------:R-:W-:Y:S05]  /*b5c0*/  @!P0 BRA `(.L_x_146) ;  /* 0x0000000000408947 */ /* 0x000fea0003800000 */
[----:B------:R-:W4:Y:S01]  /*b5d0*/  LDCU.64 UR8, c[0x4][0x70] ;  /* 0x01000e00ff0877ac */ /* 0x000f220008000a00 */
[----:B------:R-:W-:Y:S01]  /*b5e0*/  MOV R3, 0x0 ;  /* 0x0000000000037802 */ /* 0x000fe20000000f00 */
[----:B--2---:R-:W-:Y:S02]  /*b5f0*/  HFMA2 R12, -RZ, RZ, 0, 5.9604644775390625e-08 ;  /* 0x00000001ff0c7431 */ /* 0x004fe400000001ff */
[----:B------:R-:W-:Y:S02]  /*b600*/  IMAD.MOV.U32 R8, RZ, RZ, 0x192 ;  /* 0x00000192ff087424 */ /* 0x000fe400078e00ff */
[----:B------:R-:W-:Y:S01]  /*b610*/  IMAD.MOV.U32 R13, RZ, RZ, RZ ;  /* 0x000000ffff0d7224 */ /* 0x000fe200078e00ff */
[----:B------:R-:W2:Y:S01]  /*b620*/  LDCU.64 UR6, c[0x4][0x78] ;  /* 0x01000f00ff0677ac */ /* 0x000ea20008000a00 */
[----:B------:R-:W1:Y:S01]  /*b630*/  LDC.64 R2, c[0x4][R3] ;  /* 0x0100000003027b82 */ /* 0x000e620000000a00 */
[----:B------:R-:W5:Y:S01]  /*b640*/  LDCU.64 UR4, c[0x4][0x10] ;  /* 0x01000200ff0477ac */ /* 0x000f620008000a00 */
[----:B----4-:R-:W-:Y:S01]  /*b650*/  MOV R5, UR9 ;  /* 0x0000000900057c02 */ /* 0x010fe20008000f00 */
[----:B------:R-:W-:Y:S01]  /*b660*/  IMAD.U32 R4, RZ, RZ, UR8 ;  /* 0x00000008ff047e24 */ /* 0x000fe2000f8e00ff */
[----:B--2---:R-:W-:Y:S01]  /*b670*/  MOV R7, UR7 ;  /* 0x0000000700077c02 */ /* 0x004fe20008000f00 */
[----:B------:R-:W-:Y:S01]  /*b680*/  IMAD.U32 R6, RZ, RZ, UR6 ;  /* 0x00000006ff067e24 */ /* 0x000fe2000f8e00ff */
[----:B-----5:R-:W-:Y:S01]  /*b690*/  MOV R11, UR5 ;  /* 0x00000005000b7c02 */ /* 0x020fe20008000f00 */
[----:B------:R-:W-:Y:S02]  /*b6a0*/  IMAD.U32 R10, RZ, RZ, UR4 ;  /* 0x00000004ff0a7e24 */ /* 0x000fe4000f8e00ff */
[----:B------:R-:W-:Y:S07]  /*b6b0*/  LEPC R20, `(.L_x_146) ;  /* 0x000000001014794e */ /* 0x000fee0000000000 */
[----:B-1-3--:R-:W-:Y:S05]  /*b6c0*/  CALL.ABS.NOINC R2 ;  /* 0x0000000002007343 */ /* 0x00afea0003c00000 */
.L_x_146:
[----:B------:R-:W-:Y:S01]  /*b6d0*/  ISETP.NE.AND P6, PT, R126, RZ, PT ;  /* 0x000000ff7e00720c */ /* 0x000fe20003fc5270 */
[----:B------:R-:W-:Y:S05]  /*b6e0*/  WARPSYNC.ALL ;  /* 0x0000000000007948 */ /* 0x000fea0003800000 */
[----:B------:R-:W-:Y:S01]  /*b6f0*/  R2UR UR4, R48 ;  /* 0x00000000300472ca */ /* 0x000fe200000e0000 */
[----:B------:R-:W-:Y:S01]  /*b700*/  IMAD.U32 R0, RZ, RZ, UR40 ;  /* 0x00000028ff007e24 */ /* 0x000fe2000f8e00ff */
[----:B---3--:R-:W-:Y:S01]  /*b710*/  LOP3.LUT R50, R92, 0xffffe000, RZ, 0xc0, !PT ;  /* 0xffffe0005c327812 */ /* 0x008fe200078ec0ff */
[----:B------:R-:W-:Y:S01]  /*b720*/  IMAD.U32 R51, RZ, RZ, UR37 ;  /* 0x00000025ff337e24 */ /* 0x000fe2000f8e00ff */
[----:B------:R-:W-:Y:S01]  /*b730*/  ISETP.NE.AND P0, PT, R117, RZ, PT ;  /* 0x000000ff7500720c */ /* 0x000fe20003f05270 */
[----:B------:R-:W-:Y:S02]  /*b740*/  BSSY.RECONVERGENT B0, `(.L_x_147) ;  /* 0x000009f000007945 */ /* 0x000fe40003800200 */
[----:B------:R-:W-:Y:S05]  /*b750*/  @P6 LEA R0, R0, UR48, 0x3 ;  /* 0x0000003000006c11 */ /* 0x000fea000f8e18ff */
[----:B------:R-:W-:Y:S01]  /*b760*/  @P6 VIADD R0, R0, 0x40 ;  /* 0x0000004000006836 */ /* 0x000fe20000000000 */
[----:B--2---:R-:W2:Y:S04]  /*b770*/  LDTM.x32 R4, tmem[UR4+0xc0] ;  /* 0x0000c004000479ee */ /* 0x004ea800082c0000 */
[----:B------:R-:W-:Y:S01]  /*b780*/  @P6 PRMT R51, R51, 0x654, R0 ;  /* 0x0000065433336816 */ /* 0x000fe20000000000 */
[C---:B--2---:R-:W-:Y:S01]  /*b790*/  FMUL R0, R46.reuse, R4 ;  /* 0x000000042e007220 */ /* 0x044fe20000400000 */
        /* <DEDUP_REMOVED lines=13> */
[----:B-1----:R-:W-:Y:S01]  /*b870*/  LOP3.LUT R50, R89, 0xffffe000, RZ, 0xc0, !PT ;  /* 0xffffe00059327812 */ /* 0x002fe200078ec0ff */
        /* <DEDUP_REMOVED lines=139> */
.L_x_148:
[----:B------:R-:W-:Y:S05]  /*c130*/  BSYNC.RECONVERGENT B0 ;  /* 0x0000000000007941 */ /* 0x000fea0003800200 */
.L_x_147:
[----:B------:R-:W-:Y:S01]  /*c140*/  BAR.SYNC.DEFER_BLOCKING 0x1, 0x80 ;  /* 0x0042000000007b1d */ /* 0x000fe20000010000 */
[----:B------:R-:W-:Y:S04]  /*c150*/  UIADD3 UR51, UPT, UPT, UR40, 0x1, URZ ;  /* 0x0000000128337890 */ /* 0x000fe8000fffe0ff */
[----:B------:R-:W-:Y:S04]  /*c160*/  UISETP.NE.AND UP0, UPT, UR51, 0x4, UPT ;  /* 0x000000043300788c */ /* 0x000fe8000bf05270 */
[----:B------:R-:W-:Y:S01]  /*c170*/  USEL UR51, UR51, URZ, UP0 ;  /* 0x000000ff33337287 */ /* 0x000fe20008000000 */
[----:B------:R1:W-:Y:S01]  /*c180*/  @P6 SYNCS.ARRIVE.TRANS64.RED.A1T0 RZ, [R51+URZ], RZ ;  /* 0x000000ff33ff69a7 */ /* 0x0003e200081004ff */
[----:B------:R-:W-:Y:S01]  /*c190*/  BSSY B1, `(.L_x_149) ;  /* 0x000001f000017945 */ /* 0x000fe20003800000 */
[----:B------:R-:W3:Y:S02]  /*c1a0*/  @P6 SYNCS.PHASECHK.TRANS64.TRYWAIT P0, [R0+URZ+0x20], R3 ;  /* 0x00002003000065a7 */ /* 0x000ee400080011ff */
[----:B---3--:R-:W-:Y:S01]  /*c1b0*/  @P6 SEL R130, RZ, 0x1, !P0 ;  /* 0x00000001ff826807 */ /* 0x008fe20004000000 */
        /* <DEDUP_REMOVED lines=13> */
.L_x_152:
[----:B------:R-:W-:Y:S05]  /*c290*/  BSYNC B0 ;  /* 0x0000000000007941 */ /* 0x000fea0003800000 */
.L_x_151:
[----:B------:R-:W-:Y:S11]  /*c2a0*/  ISETP.NE.AND P0, PT, R132, RZ, PT ;  /* 0x000000ff8400720c */ /* 0x000ff60003f05270 */
[----:B------:R-:W-:Y:S02]  /*c2b0*/  @!UPT UIADD3 URZ, UPT, UPT, URZ, URZ, URZ ;  /* 0x000000fffffff290 */ /* 0x000fe4000fffe0ff */
[----:B------:R3:W4:Y:S01]  /*c2c0*/  @P0 LDS.128 R92, [R62+UR48+0x400] ;  /* 0x000400303e5c0984 */ /* 0x0007220008000c00 */
[----:B-1----:R-:W-:Y:S01]  /*c2d0*/  @P0 IMAD.IADD R0, R63, 0x1, R4 ;  /* 0x000000013f000824 */ /* 0x002fe200078e0204 */
        /* <DEDUP_REMOVED lines=10> */
.L_x_150:
[----:B------:R-:W-:Y:S05]  /*c380*/  BSYNC B1 ;  /* 0x0000000000017941 */ /* 0x000fea0003800000 */
.L_x_149:
[----:B---3--:R-:W-:Y:S05]  /*c390*/  VIADD R3, R48, 0xe0 ;  /* 0x000000e030037836 */ /* 0x008fea0000000000 */
[----:B------:R-:W-:Y:S04]  /*c3a0*/  SHF.R.U32.HI R3, RZ, 0x15, R3 ;  /* 0x00000015ff037819 */ /* 0x000fe80000011603 */
[----:B------:R-:W-:Y:S11]  /*c3b0*/  LOP3.LUT P0, RZ, R3, 0x3, R110, 0x48, !PT ;  /* 0x0000000303ff7812 */ /* 0x000ff6000780486e */
[----:B------:R-:W-:Y:S02]  /*c3c0*/  @!UPT UIADD3 URZ, UPT, UPT, URZ, URZ, URZ ;  /* 0x000000fffffff290 */ /* 0x000fe4000fffe0ff */
[----:B------:R-:W-:Y:S05]  /*c3d0*/  @!P0 BRA `(.L_x_154) ;  /* 0x0000000000408947 */ /* 0x000fea0003800000 */
[----:B------:R-:W3:Y:S01]  /*c3e0*/  LDCU.64 UR8, c[0x4][0x70] ;  /* 0x01000e00ff0877ac */ /* 0x000ee20008000a00 */
[----:B------:R-:W-:Y:S01]  /*c3f0*/  MOV R3, 0x0 ;  /* 0x0000000000037802 */ /* 0x000fe20000000f00 */
[----:B--2---:R-:W-:Y:S02]  /*c400*/  HFMA2 R12, -RZ, RZ, 0, 5.9604644775390625e-08 ;  /* 0x00000001ff0c7431 */ /* 0x004fe400000001ff */
[----:B------:R-:W-:Y:S02]  /*c410*/  IMAD.MOV.U32 R8, RZ, RZ, 0x192 ;  /* 0x00000192ff087424 */ /* 0x000fe400078e00ff */
[----:B------:R-:W-:Y:S01]  /*c420*/  IMAD.MOV.U32 R13, RZ, RZ, RZ ;  /* 0x000000ffff0d7224 */ /* 0x000fe200078e00ff */
[----:B------:R-:W2:Y:S01]  /*c430*/  LDCU.64 UR6, c[0x4][0x78] ;  /* 0x01000f00ff0677ac */ /* 0x000ea20008000a00 */
[----:B------:R-:W1:Y:S01]  /*c440*/  LDC.64 R2, c[0x4][R3] ;  /* 0x0100000003027b82 */ /* 0x000e620000000a00 */
[----:B------:R-:W5:Y:S01]  /*c450*/  LDCU.64 UR4, c[0x4][0x10] ;  /* 0x01000200ff0477ac */ /* 0x000f620008000a00 */
[----:B---3--:R-:W-:Y:S01]  /*c460*/  MOV R5, UR9 ;  /* 0x0000000900057c02 */ /* 0x008fe20008000f00 */
[----:B------:R-:W-:Y:S01]  /*c470*/  IMAD.U32 R4, RZ, RZ, UR8 ;  /* 0x00000008ff047e24 */ /* 0x000fe2000f8e00ff */
[----:B--2---:R-:W-:Y:S01]  /*c480*/  MOV R7, UR7 ;  /* 0x0000000700077c02 */ /* 0x004fe20008000f00 */
[----:B------:R-:W-:Y:S01]  /*c490*/  IMAD.U32 R6, RZ, RZ, UR6 ;  /* 0x00000006ff067e24 */ /* 0x000fe2000f8e00ff */
[----:B-----5:R-:W-:Y:S01]  /*c4a0*/  MOV R11, UR5 ;  /* 0x00000005000b7c02 */ /* 0x020fe20008000f00 */
[----:B------:R-:W-:Y:S02]  /*c4b0*/  IMAD.U32 R10, RZ, RZ, UR4 ;  /* 0x00000004ff0a7e24 */ /* 0x000fe4000f8e00ff */
[----:B------:R-:W-:Y:S07]  /*c4c0*/  LEPC R20, `(.L_x_154) ;  /* 0x000000001014794e */ /* 0x000fee0000000000 */
[----:B-1--4-:R-:W-:Y:S05]  /*c4d0*/  CALL.ABS.NOINC R2 ;  /* 0x0000000002007343 */ /* 0x012fea0003c00000 */
.L_x_154:
[----:B------:R-:W-:Y:S01]  /*c4e0*/  ISETP.NE.AND P0, PT, R117, RZ, PT ;  /* 0x000000ff7500720c */ /* 0x000fe20003f05270 */
[----:B------:R-:W-:Y:S05]  /*c4f0*/  WARPSYNC.ALL ;  /* 0x0000000000007948 */ /* 0x000fea0003800000 */
[----:B------:R-:W-:Y:S01]  /*c500*/  R2UR UR4, R48 ;  /* 0x00000000300472ca */ /* 0x000fe200000e0000 */
[----:B------:R-:W-:Y:S01]  /*c510*/  BSSY.RECONVERGENT B0, `(.L_x_155) ;  /* 0x00000a0000007945 */ /* 0x000fe20003800200 */
[----:B------:R-:W-:Y:S02]  /*c520*/  R2UR UR5, R59 ;  /* 0x000000003b0572ca */ /* 0x000fe400000e0000 */
[----:B----4-:R-:W-:Y:S02]  /*c530*/  LOP3.LUT R0, R92, 0xffffe000, RZ, 0xc0, !PT ;  /* 0xffffe0005c007812 */ /* 0x010fe400078ec0ff */
[----:B------:R-:W-:Y:S02]  /*c540*/  LOP3.LUT R2, R93, 0xffffe000, RZ, 0xc0, !PT ;  /* 0xffffe0005d027812 */ /* 0x000fe400078ec0ff */
[----:B------:R-:W-:Y:S02]  /*c550*/  LOP3.LUT R3, R94, 0xffffe000, RZ, 0xc0, !PT ;  /* 0xffffe0005e037812 */ /* 0x000fe400078ec0ff */
[----:B------:R-:W-:Y:S02]  /*c560*/  LOP3.LUT R50, R95, 0xffffe000, RZ, 0xc0, !PT ;  /* 0xffffe0005f327812 */ /* 0x000fe400078ec0ff */
[----:B-1----:R-:W-:Y:S01]  /*c570*/  LOP3.LUT R51, R88, 0xffffe000, RZ, 0xc0, !PT ;  /* 0xffffe00058337812 */ /* 0x002fe200078ec0ff */
[----:B--2---:R-:W1:Y:S01]  /*c580*/  LDTM.x32 R4, tmem[UR4+0xe0] ;  /* 0x0000e004000479ee */ /* 0x004e6200082c0000 */
[----:B------:R-:W-:Y:S01]  /*c590*/  LOP3.LUT R52, R89, 0xffffe000, RZ, 0xc0, !PT ;  /* 0xffffe00059347812 */ /* 0x000fe200078ec0ff */
[----:B------:R-:W-:Y:S01]  /*c5a0*/  UIADD3 UR5, UPT, UPT, UR5, 0xa0, URZ ;  /* 0x000000a005057890 */ /* 0x000fe2000fffe0ff */
[----:B------:R-:W-:Y:S01]  /*c5b0*/  LOP3.LUT R53, R90, 0xffffe000, RZ, 0xc0, !PT ;  /* 0xffffe0005a357812 */ /* 0x000fe200078ec0ff */
[----:B------:R-:W-:Y:S01]  /*c5c0*/  NOP ;  /* 0x0000000000007918 */ /* 0x000fe20000000000 */
[----:B------:R-:W-:Y:S01]  /*c5d0*/  LOP3.LUT R54, R91, 0xffffe000, RZ, 0xc0, !PT ;  /* 0xffffe0005b367812 */ /* 0x000fe200078ec0ff */
[----:B------:R-:W-:Y:S01]  /*c5e0*/  UPRMT UR5, UR37, 0x654, UR5 ;  /* 0x0000065425057896 */ /* 0x000fe20008000005 */
[----:B------:R-:W-:Y:S02]  /*c5f0*/  LOP3.LUT R55, R84, 0xffffe000, RZ, 0xc0, !PT ;  /* 0xffffe00054377812 */ /* 0x000fe400078ec0ff */
[----:B------:R-:W-:Y:S02]  /*c600*/  LOP3.LUT R56, R85, 0xffffe000, RZ, 0xc0, !PT ;  /* 0xffffe00055387812 */ /* 0x000fe400078ec0ff */
[----:B------:R-:W-:Y:S02]  /*c610*/  LOP3.LUT R57, R86, 0xffffe000, RZ, 0xc0, !PT ;  /* 0xffffe00056397812 */ /* 0x000fe400078ec0ff */
[----:B------:R-:W-:Y:S02]  /*c620*/  LOP3.LUT R58, R87, 0xffffe000, RZ, 0xc0, !PT ;  /* 0xffffe000573a7812 */ /* 0x000fe400078ec0ff */
[----:B------:R-:W-:Y:S01]  /*c630*/  LOP3.LUT R59, R80, 0xffffe000, RZ, 0xc0, !PT ;  /* 0xffffe000503b7812 */ /* 0x000fe200078ec0ff */
[----:B-1----:R-:W-:Y:S01]  /*c640*/  SYNCS.ARRIVE.TRANS64.RED.A1T0 RZ, [UR5], RZ ;  /* 0x000000ffffff79a7 */ /* 0x002fe20008100405 */
[----:B------:R-:W-:Y:S02]  /*c650*/  LOP3.LUT R60, R81, 0xffffe000, RZ, 0xc0, !PT ;  /* 0xffffe000513c7812 */ /* 0x000fe400078ec0ff */
[----:B------:R-:W-:Y:S02]  /*c660*/  LOP3.LUT R61, R82, 0xffffe000, RZ, 0xc0, !PT ;  /* 0xffffe000523d7812 */ /* 0x000fe400078ec0ff */
[----:B------:R-:W-:Y:S02]  /*c670*/  LOP3.LUT R62, R83, 0xffffe000, RZ, 0xc0, !PT ;  /* 0xffffe000533e7812 */ /* 0x000fe400078ec0ff */
[----:B------:R-:W-:Y:S01]  /*c680*/  LOP3.LUT R63, R64, 0xffffe000, RZ, 0xc0, !PT ;  /* 0xffffe000403f7812 */ /* 0x000fe200078ec0ff */
[C---:B------:R-:W-:Y:S01]  /*c690*/  FMUL R4, R46.reuse, R4 ;  /* 0x000000042e047220 */ /* 0x040fe20000400000 */
[----:B------:R-:W-:Y:S01]  /*c6a0*/  LOP3.LUT R64, R65, 0xffffe000, RZ, 0xc0, !PT ;  /* 0xffffe00041407812 */ /* 0x000fe200078ec0ff */
[----:B------:R-:W-:Y:S01]  /*c6b0*/  FMUL R5, R46, R5 ;  /* 0x000000052e057220 */ /* 0x000fe20000400000 */
[----:B------:R-:W-:Y:S01]  /*c6c0*/  LOP3.LUT R65, R66, 0xffffe000, RZ, 0xc0, !PT ;  /* 0xffffe00042417812 */ /* 0x000fe200078ec0ff */
[C---:B------:R-:W-:Y:S01]  /*c6d0*/  FMUL R6, R46.reuse, R6 ;  /* 0x000000062e067220 */ /* 0x040fe20000400000 */
[----:B------:R-:W-:Y:S01]  /*c6e0*/  LOP3.LUT R66, R67, 0xffffe000, RZ, 0xc0, !PT ;  /* 0xffffe00043427812 */ /* 0x000fe200078ec0ff */
[----:B------:R-:W-:Y:S01]  /*c6f0*/  FMUL R7, R46, R7 ;  /* 0x000000072e077220 */ /* 0x000fe20000400000 */
[----:B------:R-:W-:Y:S01]  /*c700*/  LOP3.LUT R67, R68, 0xffffe000, RZ, 0xc0, !PT ;  /* 0xffffe00044437812 */ /* 0x000fe200078ec0ff */
[----:B------:R-:W-:Y:S01]  /*c710*/  FFMA R4, R49, R0, R4 ;  /* 0x0000000031047223 */ /* 0x000fe20000000004 */
[----:B------:R-:W-:Y:S01]  /*c720*/  LOP3.LUT R68, R69, 0xffffe000, RZ, 0xc0, !PT ;  /* 0xffffe00045447812 */ /* 0x000fe200078ec0ff */
[C---:B------:R-:W-:Y:S01]  /*c730*/  FFMA R5, R49.reuse, R2, R5 ;  /* 0x0000000231057223 */ /* 0x040fe20000000005 */
[----:B------:R-:W-:Y:S01]  /*c740*/  LOP3.LUT R69, R70, 0xffffe000, RZ, 0xc0, !PT ;  /* 0xffffe00046457812 */ /* 0x000fe200078ec0ff */
[C---:B------:R-:W-:Y:S01]  /*c750*/  FFMA R6, R49.reuse, R3, R6 ;  /* 0x0000000331067223 */ /* 0x040fe20000000006 */
[----:B------:R-:W-:Y:S01]  /*c760*/  F2FP.TF32.F32.PACK_B R4, R4 ;  /* 0x00000004ff04723e */ /* 0x000fe200024050ff */
[C---:B------:R-:W-:Y:S01]  /*c770*/  FFMA R7, R49.reuse, R50, R7 ;  /* 0x0000003231077223 */ /* 0x040fe20000000007 */
[----:B------:R-:W-:Y:S01]  /*c780*/  F2FP.TF32.F32.PACK_B R5, R5 ;  /* 0x00000005ff05723e */ /* 0x000fe200024050ff */
        /* <DEDUP_REMOVED lines=9> */
[C---:B------:R-:W-:Y:S01]  /*c820*/  FFMA R11, R49.reuse, R54, R11 ;  /* 0x00000036310b7223 */ /* 0x040fe2000000000b */
[----:B------:R1:W-:Y:S01]  /*c830*/  STS.128 [R129+UR48+0xc400], R4 ;  /* 0x00c4000481007988 */ /* 0x0003e20008000c30 */
[----:B------:R-:W-:Y:S01]  /*c840*/  F2FP.TF32.F32.PACK_B R8, R8 ;  /* 0x00000008ff08723e */ /* 0x000fe200024050ff */
[C---:B------:R-:W-:Y:S01]  /*c850*/  FMUL R12, R46.reuse, R12 ;  /* 0x0000000c2e0c7220 */ /* 0x040fe20000400000 */
[----:B------:R-:W-:Y:S01]  /*c860*/  F2FP.TF32.F32.PACK_B R9, R9 ;  /* 0x00000009ff09723e */ /* 0x000fe200024050ff */
[C---:B------:R-:W-:Y:S01]  /*c870*/  FMUL R13, R46.reuse, R13 ;  /* 0x0000000d2e0d7220 */ /* 0x040fe20000400000 */
[----:B------:R-:W-:Y:S01]  /*c880*/  F2FP.TF32.F32.PACK_B R10, R10 ;  /* 0x0000000aff0a723e */ /* 0x000fe200024050ff */
[C---:B------:R-:W-:Y:S01]  /*c890*/  FMUL R14, R46.reuse, R14 ;  /* 0x0000000e2e0e7220 */ /* 0x040fe20000400000 */
[C---:B------:R-:W-:Y:S01]  /*c8a0*/  FMUL R15, R46.reuse, R15 ;  /* 0x0000000f2e0f7220 */ /* 0x040fe20000400000 */
[----:B------:R-:W-:Y:S01]  /*c8b0*/  F2FP.TF32.F32.PACK_B R11, R11 ;  /* 0x0000000bff0b723e */ /* 0x000fe200024050ff */
[C---:B------:R-:W-:Y:S01]  /*c8c0*/  FFMA R12, R49.reuse, R55, R12 ;  /* 0x00000037310c7223 */ /* 0x040fe2000000000c */
[C---:B------:R-:W-:Y:S01]  /*c8d0*/  FFMA R13, R49.reuse, R56, R13 ;  /* 0x00000038310d7223 */ /* 0x040fe2000000000d */
[C---:B------:R-:W-:Y:S01]  /*c8e0*/  FFMA R14, R49.reuse, R57, R14 ;  /* 0x00000039310e7223 */ /* 0x040fe2000000000e */
[C---:B------:R-:W-:Y:S01]  /*c8f0*/  FFMA R15, R49.reuse, R58, R15 ;  /* 0x0000003a310f7223 */ /* 0x040fe2000000000f */
[----:B------:R1:W-:Y:S01]  /*c900*/  STS.128 [R128+0xc400], R8 ;  /* 0x00c4000880007388 */ /* 0x0003e20000000c00 */
        /* <DEDUP_REMOVED lines=27> */
[C---:B------:R-:W-:Y:S01]  /*cac0*/  FMUL R24, R46.reuse, R24 ;  /* 0x000000182e187220 */ /* 0x040fe20000400000 */
[----:B------:R-:W-:Y:S01]  /*cad0*/  F2FP.TF32.F32.PACK_B R20, R20 ;  /* 0x00000014ff14723e */ /* 0x000fe200024050ff */
[C---:B------:R-:W-:Y:S01]  /*cae0*/  FMUL R25, R46.reuse, R25 ;  /* 0x000000192e197220 */ /* 0x040fe20000400000 */
[----:B------:R-:W-:Y:S01]  /*caf0*/  F2FP.TF32.F32.PACK_B R21, R21 ;  /* 0x00000015ff15723e */ /* 0x000fe200024050ff */
[C---:B------:R-:W-:Y:S01]  /*cb00*/  FMUL R26, R46.reuse, R26 ;  /* 0x0000001a2e1a7220 */ /* 0x040fe20000400000 */
[----:B------:R-:W-:Y:S01]  /*cb10*/  FMUL R27, R46, R27 ;  /* 0x0000001b2e1b7220 */ /* 0x000fe20000400000 */
[----:B------:R-:W-:Y:S01]  /*cb20*/  F2FP.TF32.F32.PACK_B R22, R22 ;  /* 0x00000016ff16723e */ /* 0x000fe200024050ff */
[C---:B------:R-:W-:Y:S01]  /*cb30*/  FFMA R24, R49.reuse, R67, R24 ;  /* 0x0000004331187223 */ /* 0x040fe20000000018 */
[----:B------:R-:W-:Y:S01]  /*cb40*/  F2FP.TF32.F32.PACK_B R23, R23 ;  /* 0x00000017ff17723e */ /* 0x000fe200024050ff */
[C---:B------:R-:W-:Y:S01]  /*cb50*/  FFMA R25, R49.reuse, R68, R25 ;  /* 0x0000004431197223 */ /* 0x040fe20000000019 */
[C---:B------:R-:W-:Y:S01]  /*cb60*/  FFMA R26, R49.reuse, R69, R26 ;  /* 0x00000045311a7223 */ /* 0x040fe2000000001a */
[----:B------:R-:W-:Y:S01]  /*cb70*/  FFMA R27, R49, R70, R27 ;  /* 0x00000046311b7223 */ /* 0x000fe2000000001b */
[----:B------:R-:W-:Y:S01]  /*cb80*/  LOP3.LUT R71, R72, 0xffffe000, RZ, 0xc0, !PT ;  /* 0xffffe00048477812 */ /* 0x000fe200078ec0ff */
        /* <DEDUP_REMOVED lines=56> */
.L_x_156:
[----:B------:R-:W-:Y:S05]  /*cf10*/  BSYNC.RECONVERGENT B0 ;  /* 0x0000000000007941 */ /* 0x000fea0003800200 */
.L_x_155:
[----:B------:R-:W-:Y:S01]  /*cf20*/  BAR.SYNC.DEFER_BLOCKING 0x1, 0x80 ;  /* 0x0042000000007b1d */ /* 0x000fe20000010000 */
[----:B------:R-:W-:Y:S01]  /*cf30*/  UISETP.NE.AND UP0, UPT, UR49, -0x8, UPT ;  /* 0xfffffff83100788c */ /* 0x000fe2000bf05270 */
[----:B------:R-:W-:Y:S08]  /*cf40*/  IADD3 R44, PT, PT, R44, 0x1, RZ ;  /* 0x000000012c2c7810 */ /* 0x000ff00007ffe0ff */
[----:B------:R-:W-:Y:S05]  /*cf50*/  BRA.U !UP0, `(.L_x_157) ;  /* 0x0000000108287547 */ /* 0x000fea000b800000 */
[----:B------:R-:W-:Y:S01]  /*cf60*/  ISETP.NE.AND P0, PT, R126, RZ, PT ;  /* 0x000000ff7e00720c */ /* 0x000fe20003f05270 */
[----:B------:R-:W-:Y:S01]  /*cf70*/  IMAD.U32 R3, RZ, RZ, UR51 ;  /* 0x00000033ff037e24 */ /* 0x000fe2000f8e00ff */
[----:B------:R-:W-:Y:S01]  /*cf80*/  UIADD3 UR51, UPT, UPT, UR51, 0x1, URZ ;  /* 0x0000000133337890 */ /* 0x000fe2000fffe0ff */
[----:B------:R-:W-:Y:S03]  /*cf90*/  IMAD.U32 R0, RZ, RZ, UR37 ;  /* 0x00000025ff007e24 */ /* 0x000fe6000f8e00ff */
[----:B------:R-:W-:Y:S04]  /*cfa0*/  UISETP.NE.AND UP0, UPT, UR51, 0x4, UPT ;  /* 0x000000043300788c */ /* 0x000fe8000bf05270 */
[----:B------:R-:W-:Y:S03]  /*cfb0*/  USEL UR51, UR51, URZ, UP0 ;  /* 0x000000ff33337287 */ /* 0x000fe60008000000 */
[----:B------:R-:W-:Y:S05]  /*cfc0*/  @P0 LEA R3, R3, UR48, 0x3 ;  /* 0x0000003003030c11 */ /* 0x000fea000f8e18ff */
[----:B------:R-:W-:Y:S05]  /*cfd0*/  @P0 VIADD R3, R3, 0x40 ;  /* 0x0000004003030836 */ /* 0x000fea0000000000 */
[----:B------:R-:W-:Y:S04]  /*cfe0*/  @P0 PRMT R0, R0, 0x654, R3 ;  /* 0x0000065400000816 */ /* 0x000fe80000000003 */
[----:B------:R2:W-:Y:S03]  /*cff0*/  @P0 SYNCS.ARRIVE.TRANS64.RED.A1T0 RZ, [R0+URZ], RZ ;  /* 0x000000ff00ff09a7 */ /* 0x0005e600081004ff */
.L_x_157:
[----:B------:R-:W-:Y:S01]  /*d000*/  ISETP.NE.AND P2, PT, R118, RZ, PT ;  /* 0x000000ff7600720c */ /* 0x000fe20003f45270 */
[----:B------:R-:W-:Y:S01]  /*d010*/  UIADD3 UR49, UPT, UPT, UR49, 0x8, URZ ;  /* 0x0000000831317890 */ /* 0x000fe2000fffe0ff */
[----:B------:R-:W-:Y:S01]  /*d020*/  ISETP.NE.AND P0, PT, R120, 0x2, PT ;  /* 0x000000027800780c */ /* 0x000fe20003f05270 */
[----:B-1----:R-:W-:Y:S01]  /*d030*/  IMAD.IADD R20, R43, 0x1, R102 ;  /* 0x000000012b147824 */ /* 0x002fe200078e0266 */
[----:B------:R-:W-:Y:S01]  /*d040*/  ISETP.NE.AND P1, PT, R44, 0x2, PT ;  /* 0x000000022c00780c */ /* 0x000fe20003f25270 */
[----:B------:R-:W-:Y:S01]  /*d050*/  IMAD.IADD R21, R45, 0x1, R104 ;  /* 0x000000012d157824 */ /* 0x000fe200078e0268 */
[----:B--2---:R-:W-:Y:S02]  /*d060*/  SEL R0, RZ, 0x1, P0 ;  /* 0x00000001ff007807 */ /* 0x004fe40000000000 */
[----:B------:R-:W-:Y:S02]  /*d070*/  SEL R3, RZ, 0x1, P1 ;  /* 0x00000001ff037807 */ /* 0x000fe40000800000 */
[----:B------:R-:W-:Y:S02]  /*d080*/  LOP3.LUT R113, R113, R0, RZ, 0x3c, !PT ;  /* 0x0000000071717212 */ /* 0x000fe400078e3cff */
[----:B------:R-:W-:Y:S02]  /*d090*/  LOP3.LUT R114, R114, R3, RZ, 0x3c, !PT ;  /* 0x0000000372727212 */ /* 0x000fe400078e3cff */
[----:B------:R-:W-:Y:S02]  /*d0a0*/  @P2 R2UR UR36, R112 ;  /* 0x00000000702422ca */ /* 0x000fe400000e0000 */
[----:B------:R-:W-:Y:S02]  /*d0b0*/  SEL R120, R120, RZ, P0 ;  /* 0x000000ff78787207 */ /* 0x000fe40000000000 */
[----:B------:R-:W-:Y:S01]  /*d0c0*/  SEL R44, R44, RZ, P1 ;  /* 0x000000ff2c2c7207 */ /* 0x000fe20000800000 */
[----:B------:R-:W-:Y:S10]  /*d0d0*/  @P2 BRA `(.L_x_158) ;  /* 0xffffff7c00c02947 */ /* 0x000ff4000383ffff */
[----:B------:R-:W-:-:S09]  /*d0e0*/  UISETP.NE.AND UP0, UPT, UR50, URZ, UPT ;  /* 0x000000ff3200728c */ /* 0x000fd2000bf05270 */
[----:B------:R-:W-:Y:S05]  /*d0f0*/  BRA.U !UP0, `(.L_x_159) ;  /* 0x0000000108487547 */ /* 0x000fea000b800000 */
[----:B------:R-:W1:Y:S02]  /*d100*/  LDCU.64 UR4, c[0x0][0x890] ;  /* 0x00011200ff0477ac */ /* 0x000e640008000a00 */
[----:B-1----:R-:W-:-:S04]  /*d110*/  UISETP.NE.U32.AND UP0, UPT, UR4, URZ, UPT ;  /* 0x000000ff0400728c */ /* 0x002fc8000bf05070 */
[----:B------:R-:W-:-:S09]  /*d120*/  UISETP.NE.AND.EX UP0, UPT, UR5, URZ, UPT, UP0 ;  /* 0x000000ff0500728c */ /* 0x000fd2000bf05300 */
[----:B------:R-:W-:Y:S05]  /*d130*/  BRA.U UP0, `(.L_x_160) ;  /* 0x00000001000c7547 */ /* 0x000fea000b800000 */
[----:B------:R-:W-:-:S13]  /*d140*/  FSETP.NEU.AND P0, PT, R49, RZ, PT ;  /* 0x000000ff3100720b */ /* 0x000fda0003f0d000 */
[----:B------:R-:W-:Y:S05]  /*d150*/  @!P0 EXIT ;  /* 0x000000000000894d */ /* 0x000fea0003800000 */
[----:B------:R-:W-:Y:S05]  /*d160*/  BRA `(.L_x_159) ;  /* 0x00000000002c7947 */ /* 0x000fea0003800000 */
.L_x_160:
[----:B------:R-:W-:Y:S01]  /*d170*/  ISETP.NE.AND P0, PT, R119, RZ, PT ;  /* 0x000000ff7700720c */ /* 0x000fe20003f05270 */
[----:B------:R-:W-:-:S12]  /*d180*/  BSSY.RECONVERGENT B0, `(.L_x_159) ;  /* 0x0000009000007945 */ /* 0x000fd80003800200 */
[----:B------:R-:W-:Y:S05]  /*d190*/  @P0 BRA `(.L_x_161) ;  /* 0x0000000000140947 */ /* 0x000fea0003800000 */
[----:B------:R-:W1:Y:S02]  /*d1a0*/  LDCU.64 UR4, c[0x0][0x888] ;  /* 0x00011100ff0477ac */ /* 0x000e640008000a00 */
[----:B-1----:R-:W-:-:S04]  /*d1b0*/  ISETP.NE.U32.AND P0, PT, RZ, UR4, PT ;  /* 0x00000004ff007c0c */ /* 0x002fc8000bf05070 */
[----:B------:R-:W-:-:S13]  /*d1c0*/  ISETP.NE.AND.EX P0, PT, RZ, UR5, PT, P0 ;  /* 0x00000005ff007c0c */ /* 0x000fda000bf05300 */
[----:B------:R-:W-:Y:S05]  /*d1d0*/  @!P0 EXIT ;  /* 0x000000000000894d */ /* 0x000fea0003800000 */
[----:B------:R-:W-:Y:S05]  /*d1e0*/  BRA `(.L_x_162) ;  /* 0x0000000000087947 */ /* 0x000fea0003800000 */
.L_x_161:
[----:B------:R-:W-:-:S13]  /*d1f0*/  FSETP.NEU.AND P0, PT, R49, RZ, PT ;  /* 0x000000ff3100720b */ /* 0x000fda0003f0d000 */
[----:B------:R-:W-:Y:S05]  /*d200*/  @!P0 EXIT ;  /* 0x000000000000894d */ /* 0x000fea0003800000 */
.L_x_162:
[----:B------:R-:W-:Y:S05]  /*d210*/  BSYNC.RECONVERGENT B0 ;  /* 0x0000000000007941 */ /* 0x000fea0003800200 */
.L_x_159:
[----:B------:R-:W-:Y:S01]  /*d220*/  ULEA UR4, UR51, UR48, 0x3 ;  /* 0x0000003033047291 */ /* 0x000fe2000f8e18ff */
[----:B------:R-:W-:-:S04]  /*d230*/  DEPBAR.LE SB0, 0x0 ;  /* 0x000080000000791a */ /* 0x000fc80000000000 */
[----:B------:R-:W-:-:S04]  /*d240*/  UIADD3 UR4, UPT, UPT, UR4, 0x40, URZ ;  /* 0x0000004004047890 */ /* 0x000fc8000fffe0ff */
[----:B------:R-:W-:-:S09]  /*d250*/  UPRMT UR4, UR37, 0x654, UR4 ;  /* 0x0000065425047896 */ /* 0x000fd20008000004 */
[----:B------:R-:W-:Y:S01]  /*d260*/  SYNCS.ARRIVE.TRANS64.RED.A1T0 RZ, [UR4], RZ ;  /* 0x000000ffffff79a7 */ /* 0x000fe20008100404 */
[----:B------:R-:W-:Y:S05]  /*d270*/  EXIT ;  /* 0x000000000000794d */ /* 0x000fea0003800000 */
.L_x_19:
[----:B--2---:R2:W1:Y:S02]  /*d280*/  SYNCS.PHASECHK.TRANS64.TRYWAIT P0, [R3+URZ+0xc0], R2 ;  /* 0x0000c002030075a7 */ /* 0x00446400080011ff */
[----:B-1----:R-:W-:Y:S05]  /*d290*/  @!P0 NANOSLEEP.SYNCS 0x989680 ;  /* 0x009896800000895d */ /* 0x002fea0003900000 */
[----:B------:R-:W1:Y:S02]  /*d2a0*/  @!P0 SYNCS.PHASECHK.TRANS64 P0, [R3+URZ+0xc0], R2 ;  /* 0x0000c002030085a7 */ /* 0x000e6400080010ff */
[----:B-1----:R-:W-:Y:S05]  /*d2b0*/  @!P0 BRA `(.L_x_19) ;  /* 0xfffffffc00f08947 */ /* 0x002fea000383ffff */
[----:B------:R-:W-:Y:S05]  /*d2c0*/  BRA `(.L_x_163) ;  /* 0xffffff4000a87947 */ /* 0x000fea000383ffff */
.L_x_22:
[----:B-1----:R-:W-:-:S07]  /*d2d0*/  MOV R2, UR33 ;  /* 0x0000002100027c02 */ /* 0x002fce0008000f00 */
.L_x_164:
[----:B-1----:R1:W2:Y:S02]  /*d2e0*/  SYNCS.PHASECHK.TRANS64.TRYWAIT P0, [R2+URZ+0x10], R5 ;  /* 0x00001005020075a7 */ /* 0x0022a400080011ff */
[----:B--2---:R-:W-:Y:S05]  /*d2f0*/  @!P0 NANOSLEEP.SYNCS 0x989680 ;  /* 0x009896800000895d */ /* 0x004fea0003900000 */
[----:B------:R-:W2:Y:S02]  /*d300*/  @!P0 SYNCS.PHASECHK.TRANS64 P0, [R2+URZ+0x10], R5 ;  /* 0x00001005020085a7 */ /* 0x000ea400080010ff */
[----:B--2---:R-:W-:Y:S05]  /*d310*/  @!P0 BRA `(.L_x_164) ;  /* 0xfffffffc00f08947 */ /* 0x004fea000383ffff */
[----:B------:R-:W-:Y:S05]  /*d320*/  BRA `(.L_x_21) ;  /* 0xffffff4000f87947 */ /* 0x000fea000383ffff */
.L_x_28:
[----:B-1----:R-:W-:-:S07]  /*d330*/  MOV R2, UR17 ;  /* 0x0000001100027c02 */ /* 0x002fce0008000f00 */
.L_x_165:
[----:B-1----:R1:W2:Y:S02]  /*d340*/  SYNCS.PHASECHK.TRANS64.TRYWAIT P0, [R2+URZ+0x10], R5 ;  /* 0x00001005020075a7 */ /* 0x0022a400080011ff */
[----:B--2---:R-:W-:Y:S05]  /*d350*/  @!P0 NANOSLEEP.SYNCS 0x989680 ;  /* 0x009896800000895d */ /* 0x004fea0003900000 */
[----:B------:R-:W2:Y:S02]  /*d360*/  @!P0 SYNCS.PHASECHK.TRANS64 P0, [R2+URZ+0x10], R5 ;  /* 0x00001005020085a7 */ /* 0x000ea400080010ff */
[----:B--2---:R-:W-:Y:S05]  /*d370*/  @!P0 BRA `(.L_x_165) ;  /* 0xfffffffc00f08947 */ /* 0x004fea000383ffff */
[----:B------:R-:W-:Y:S05]  /*d380*/  BRA `(.L_x_27) ;  /* 0xffffff4400a07947 */ /* 0x000fea000383ffff */
.L_x_32:
[----:B-1----:R1:W2:Y:S02]  /*d390*/  SYNCS.PHASECHK.TRANS64.TRYWAIT P0, [R2+URZ+0x70], R3 ;  /* 0x00007003020075a7 */ /* 0x0022a400080011ff */
[----:B--2---:R-:W-:Y:S05]  /*d3a0*/  @!P0 NANOSLEEP.SYNCS 0x989680 ;  /* 0x009896800000895d */ /* 0x004fea0003900000 */
[----:B------:R-:W2:Y:S02]  /*d3b0*/  @!P0 SYNCS.PHASECHK.TRANS64 P0, [R2+URZ+0x70], R3 ;  /* 0x00007003020085a7 */ /* 0x000ea400080010ff */
[----:B--2---:R-:W-:Y:S05]  /*d3c0*/  @!P0 BRA `(.L_x_32) ;  /* 0xfffffffc00f08947 */ /* 0x004fea000383ffff */
[----:B------:R-:W-:Y:S05]  /*d3d0*/  BRA `(.L_x_166) ;  /* 0xffffff4800307947 */ /* 0x000fea000383ffff */
.L_x_36:
[----:B----4-:R-:W-:-:S07]  /*d3e0*/  MOV R0, UR4 ;  /* 0x0000000400007c02 */ /* 0x010fce0008000f00 */
.L_x_167:
[----:B-1----:R1:W2:Y:S02]  /*d3f0*/  SYNCS.PHASECHK.TRANS64.TRYWAIT P0, [R0+URZ], R3 ;  /* 0x00000003000075a7 */ /* 0x0022a400080011ff */
[----:B--2---:R-:W-:Y:S05]  /*d400*/  @!P0 NANOSLEEP.SYNCS 0x989680 ;  /* 0x009896800000895d */ /* 0x004fea0003900000 */
[----:B------:R-:W2:Y:S02]  /*d410*/  @!P0 SYNCS.PHASECHK.TRANS64 P0, [R0+URZ], R3 ;  /* 0x00000003000085a7 */ /* 0x000ea400080010ff */
[----:B--2---:R-:W-:Y:S05]  /*d420*/  @!P0 BRA `(.L_x_167) ;  /* 0xfffffffc00f08947 */ /* 0x004fea000383ffff */
[----:B------:R-:W-:Y:S05]  /*d430*/  BRA `(.L_x_168) ;  /* 0xffffff4c00a07947 */ /* 0x000fea000383ffff */
.L_x_39:
[----:B-1----:R1:W2:Y:S02]  /*d440*/  SYNCS.PHASECHK.TRANS64.TRYWAIT P0, [R0+URZ+0xb0], R5 ;  /* 0x0000b005000075a7 */ /* 0x0022a400080011ff */
[----:B--2---:R-:W-:Y:S05]  /*d450*/  @!P0 NANOSLEEP.SYNCS 0x989680 ;  /* 0x009896800000895d */ /* 0x004fea0003900000 */
[----:B------:R-:W2:Y:S02]  /*d460*/  @!P0 SYNCS.PHASECHK.TRANS64 P0, [R0+URZ+0xb0], R5 ;  /* 0x0000b005000085a7 */ /* 0x000ea400080010ff */
[----:B--2---:R-:W-:Y:S05]  /*d470*/  @!P0 BRA `(.L_x_39) ;  /* 0xfffffffc00f08947 */ /* 0x004fea000383ffff */
[----:B------:R-:W-:Y:S05]  /*d480*/  BRA `(.L_x_169) ;  /* 0xffffff4c00fc7947 */ /* 0x000fea000383ffff */
.L_x_40:
[----:B------:R-:W-:-:S07]  /*d490*/  MOV R0, UR5 ;  /* 0x0000000500007c02 */ /* 0x000fce0008000f00 */
.L_x_170:
[----:B-1----:R1:W2:Y:S02]  /*d4a0*/  SYNCS.PHASECHK.TRANS64.TRYWAIT P0, [R0+URZ+0x80], R5 ;  /* 0x00008005000075a7 */ /* 0x0022a400080011ff */
[----:B--2---:R-:W-:Y:S05]  /*d4b0*/  @!P0 NANOSLEEP.SYNCS 0x989680 ;  /* 0x009896800000895d */ /* 0x004fea0003900000 */
[----:B------:R-:W2:Y:S02]  /*d4c0*/  @!P0 SYNCS.PHASECHK.TRANS64 P0, [R0+URZ+0x80], R5 ;  /* 0x00008005000085a7 */ /* 0x000ea400080010ff */
[----:B--2---:R-:W-:Y:S05]  /*d4d0*/  @!P0 BRA `(.L_x_170) ;  /* 0xfffffffc00f08947 */ /* 0x004fea000383ffff */
[----:B------:R-:W-:Y:S05]  /*d4e0*/  BRA `(.L_x_171) ;  /* 0xffffff50000c7947 */ /* 0x000fea000383ffff */
.L_x_41:
[----:B-1----:R1:W2:Y:S02]  /*d4f0*/  SYNCS.PHASECHK.TRANS64.TRYWAIT P1, [R0+URZ+0x70], R5 ;  /* 0x00007005000075a7 */ /* 0x0022a400080211ff */
[----:B--2---:R-:W-:Y:S05]  /*d500*/  @!P1 NANOSLEEP.SYNCS 0x989680 ;  /* 0x009896800000995d */ /* 0x004fea0003900000 */
[----:B------:R-:W2:Y:S02]  /*d510*/  @!P1 SYNCS.PHASECHK.TRANS64 P1, [R0+URZ+0x70], R5 ;  /* 0x00007005000095a7 */ /* 0x000ea400080210ff */
[----:B--2---:R-:W-:Y:S05]  /*d520*/  @!P1 BRA `(.L_x_41) ;  /* 0xfffffffc00f09947 */ /* 0x004fea000383ffff */
[----:B------:R-:W-:Y:S05]  /*d530*/  BRA `(.L_x_172) ;  /* 0xffffff50003c7947 */ /* 0x000fea000383ffff */
.L_x_44:
[----:B------:R-:W-:-:S07]  /*d540*/  MOV R0, UR5 ;  /* 0x0000000500007c02 */ /* 0x000fce0008000f00 */
.L_x_173:
[----:B-1----:R1:W2:Y:S02]  /*d550*/  SYNCS.PHASECHK.TRANS64.TRYWAIT P0, [R0+URZ+0x80], R3 ;  /* 0x00008003000075a7 */ /* 0x0022a400080011ff */
[----:B--2---:R-:W-:Y:S05]  /*d560*/  @!P0 NANOSLEEP.SYNCS 0x989680 ;  /* 0x009896800000895d */ /* 0x004fea0003900000 */
[----:B------:R-:W2:Y:S02]  /*d570*/  @!P0 SYNCS.PHASECHK.TRANS64 P0, [R0+URZ+0x80], R3 ;  /* 0x00008003000085a7 */ /* 0x000ea400080010ff */
[----:B--2---:R-:W-:Y:S05]  /*d580*/  @!P0 BRA `(.L_x_173) ;  /* 0xfffffffc00f08947 */ /* 0x004fea000383ffff */
[----:B------:R-:W-:Y:S05]  /*d590*/  BRA `(.L_x_43) ;  /* 0xffffff5000907947 */ /* 0x000fea000383ffff */
.L_x_51:
[----:B-1----:R1:W2:Y:S02]  /*d5a0*/  SYNCS.PHASECHK.TRANS64.TRYWAIT P1, [R0+URZ+0x70], R5 ;  /* 0x00007005000075a7 */ /* 0x0022a400080211ff */
[----:B--2---:R-:W-:Y:S05]  /*d5b0*/  @!P1 NANOSLEEP.SYNCS 0x989680 ;  /* 0x009896800000995d */ /* 0x004fea0003900000 */
[----:B------:R-:W2:Y:S02]  /*d5c0*/  @!P1 SYNCS.PHASECHK.TRANS64 P1, [R0+URZ+0x70], R5 ;  /* 0x00007005000095a7 */ /* 0x000ea400080210ff */
[----:B--2---:R-:W-:Y:S05]  /*d5d0*/  @!P1 BRA `(.L_x_51) ;  /* 0xfffffffc00f09947 */ /* 0x004fea000383ffff */
[----:B------:R-:W-:Y:S05]  /*d5e0*/  BRA `(.L_x_174) ;  /* 0xffffff5800007947 */ /* 0x000fea000383ffff */
.L_x_52:
[----:B------:R-:W-:-:S07]  /*d5f0*/  MOV R3, UR7 ;  /* 0x0000000700037c02 */ /* 0x000fce0008000f00 */
.L_x_175:
[----:B-1----:R1:W2:Y:S02]  /*d600*/  SYNCS.PHASECHK.TRANS64.TRYWAIT P0, [R3+URZ+0xa0], R0 ;  /* 0x0000a000030075a7 */ /* 0x0022a400080011ff */
[----:B--2---:R-:W-:Y:S05]  /*d610*/  @!P0 NANOSLEEP.SYNCS 0x989680 ;  /* 0x009896800000895d */ /* 0x004fea0003900000 */
[----:B------:R-:W2:Y:S02]  /*d620*/  @!P0 SYNCS.PHASECHK.TRANS64 P0, [R3+URZ+0xa0], R0 ;  /* 0x0000a000030085a7 */ /* 0x000ea400080010ff */
[----:B--2---:R-:W-:Y:S05]  /*d630*/  @!P0 BRA `(.L_x_175) ;  /* 0xfffffffc00f08947 */ /* 0x004fea000383ffff */
[----:B------:R-:W-:Y:S05]  /*d640*/  BRA `(.L_x_176) ;  /* 0xffffff5800387947 */ /* 0x000fea000383ffff */
.L_x_55:
[----:B------:R-:W-:Y:S07]  /*d650*/  MOV R0, UR6 ;  /* 0x0000000600007c02 */ /* 0x000fee0008000f00 */
.L_x_177:
[----:B-1----:R1:W2:Y:S02]  /*d660*/  SYNCS.PHASECHK.TRANS64.TRYWAIT P0, [R0+URZ], R3 ;  /* 0x00000003000075a7 */ /* 0x0022a400080011ff */
[----:B--2---:R-:W-:Y:S05]  /*d670*/  @!P0 NANOSLEEP.SYNCS 0x989680 ;  /* 0x009896800000895d */ /* 0x004fea0003900000 */
[----:B------:R-:W2:Y:S02]  /*d680*/  @!P0 SYNCS.PHASECHK.TRANS64 P0, [R0+URZ], R3 ;  /* 0x00000003000085a7 */ /* 0x000ea400080010ff */
[----:B--2---:R-:W-:Y:S05]  /*d690*/  @!P0 BRA `(.L_x_177) ;  /* 0xfffffffc00f08947 */ /* 0x004fea000383ffff */
[----:B------:R-:W-:Y:S05]  /*d6a0*/  BRA `(.L_x_54) ;  /* 0xffffff5800547947 */ /* 0x000fea000383ffff */
.L_x_58:
[----:B------:R-:W-:-:S07]  /*d6b0*/  MOV R0, UR6 ;  /* 0x0000000600007c02 */ /* 0x000fce0008000f00 */
.L_x_178:
[----:B--2---:R2:W4:Y:S02]  /*d6c0*/  SYNCS.PHASECHK.TRANS64.TRYWAIT P0, [R0+URZ], R3 ;  /* 0x00000003000075a7 */ /* 0x00452400080011ff */
[----:B----4-:R-:W-:Y:S05]  /*d6d0*/  @!P0 NANOSLEEP.SYNCS 0x989680 ;  /* 0x009896800000895d */ /* 0x010fea0003900000 */
[----:B------:R-:W4:Y:S02]  /*d6e0*/  @!P0 SYNCS.PHASECHK.TRANS64 P0, [R0+URZ], R3 ;  /* 0x00000003000085a7 */ /* 0x000f2400080010ff */
[----:B----4-:R-:W-:Y:S05]  /*d6f0*/  @!P0 BRA `(.L_x_178) ;  /* 0xfffffffc00f08947 */ /* 0x010fea000383ffff */
[----:B------:R-:W-:Y:S05]  /*d700*/  BRA `(.L_x_179) ;  /* 0xffffff5c00307947 */ /* 0x000fea000383ffff */
.L_x_59:
[----:B------:R-:W-:-:S07]  /*d710*/  MOV R0, UR7 ;  /* 0x0000000700007c02 */ /* 0x000fce0008000f00 */
.L_x_180:
[----:B-1----:R1:W2:Y:S02]  /*d720*/  SYNCS.PHASECHK.TRANS64.TRYWAIT P0, [R0+URZ], R3 ;  /* 0x00000003000075a7 */ /* 0x0022a400080011ff */
[----:B--2---:R-:W-:Y:S05]  /*d730*/  @!P0 NANOSLEEP.SYNCS 0x989680 ;  /* 0x009896800000895d */ /* 0x004fea0003900000 */
[----:B------:R-:W2:Y:S02]  /*d740*/  @!P0 SYNCS.PHASECHK.TRANS64 P0, [R0+URZ], R3 ;  /* 0x00000003000085a7 */ /* 0x000ea400080010ff */
[----:B--2---:R-:W-:Y:S05]  /*d750*/  @!P0 BRA `(.L_x_180) ;  /* 0xfffffffc00f08947 */ /* 0x004fea000383ffff */
[----:B------:R-:W-:Y:S05]  /*d760*/  BRA `(.L_x_181) ;  /* 0xffffff5c003c7947 */ /* 0x000fea000383ffff */
.L_x_64:
[----:B--2---:R2:W3:Y:S02]  /*d770*/  SYNCS.PHASECHK.TRANS64.TRYWAIT P0, [R0+URZ+0x70], R3 ;  /* 0x00007003000075a7 */ /* 0x0044e400080011ff */
[----:B---3--:R-:W-:Y:S05]  /*d780*/  @!P0 NANOSLEEP.SYNCS 0x989680 ;  /* 0x009896800000895d */ /* 0x008fea0003900000 */
[----:B------:R-:W3:Y:S02]  /*d790*/  @!P0 SYNCS.PHASECHK.TRANS64 P0, [R0+URZ+0x70], R3 ;  /* 0x00007003000085a7 */ /* 0x000ee400080010ff */
[----:B---3--:R-:W-:Y:S05]  /*d7a0*/  @!P0 BRA `(.L_x_64) ;  /* 0xfffffffc00f08947 */ /* 0x008fea000383ffff */
[----:B------:R-:W-:Y:S05]  /*d7b0*/  BRA `(.L_x_182) ;  /* 0xffffff6000407947 */ /* 0x000fea000383ffff */
.L_x_67:
[----:B------:R-:W-:Y:S07]  /*d7c0*/  MOV R0, UR7 ;  /* 0x0000000700007c02 */ /* 0x000fee0008000f00 */
.L_x_183:
[----:B--2---:R2:W3:Y:S02]  /*d7d0*/  SYNCS.PHASECHK.TRANS64.TRYWAIT P0, [R0+URZ+0x68], R3 ;  /* 0x00006803000075a7 */ /* 0x0044e400080011ff */
[----:B---3--:R-:W-:Y:S05]  /*d7e0*/  @!P0 NANOSLEEP.SYNCS 0x989680 ;  /* 0x009896800000895d */ /* 0x008fea0003900000 */
[----:B------:R-:W3:Y:S02]  /*d7f0*/  @!P0 SYNCS.PHASECHK.TRANS64 P0, [R0+URZ+0x68], R3 ;  /* 0x00006803000085a7 */ /* 0x000ee400080010ff */
[----:B---3--:R-:W-:Y:S05]  /*d800*/  @!P0 BRA `(.L_x_183) ;  /* 0xfffffffc00f08947 */ /* 0x008fea000383ffff */
[----:B------:R-:W-:Y:S05]  /*d810*/  BRA `(.L_x_66) ;  /* 0xffffff6400207947 */ /* 0x000fea000383ffff */
.L_x_70:
[----:B------:R-:W-:Y:S07]  /*d820*/  MOV R3, UR7 ;  /* 0x0000000700037c02 */ /* 0x000fee0008000f00 */
.L_x_184:
[----:B-1----:R1:W2:Y:S02]  /*d830*/  SYNCS.PHASECHK.TRANS64.TRYWAIT P0, [R3+URZ+0x40], R12 ;  /* 0x0000400c030075a7 */ /* 0x0022a400080011ff */
[----:B--2---:R-:W-:Y:S05]  /*d840*/  @!P0 NANOSLEEP.SYNCS 0x989680 ;  /* 0x009896800000895d */ /* 0x004fea0003900000 */
[----:B------:R-:W2:Y:S02]  /*d850*/  @!P0 SYNCS.PHASECHK.TRANS64 P0, [R3+URZ+0x40], R12 ;  /* 0x0000400c030085a7 */ /* 0x000ea400080010ff */
[----:B--2---:R-:W-:Y:S05]  /*d860*/  @!P0 BRA `(.L_x_184) ;  /* 0xfffffffc00f08947 */ /* 0x004fea000383ffff */
[----:B------:R-:W-:Y:S05]  /*d870*/  BRA `(.L_x_185) ;  /* 0xffffff64009c7947 */ /* 0x000fea000383ffff */
.L_x_71:
[----:B-1----:R-:W-:Y:S07]  /*d880*/  MOV R3, UR7 ;  /* 0x0000000700037c02 */ /* 0x002fee0008000f00 */
.L_x_186:
[----:B-1----:R1:W2:Y:S02]  /*d890*/  SYNCS.PHASECHK.TRANS64.TRYWAIT P0, [R3+URZ+0x48], R12 ;  /* 0x0000480c030075a7 */ /* 0x0022a400080011ff */
[----:B--2---:R-:W-:Y:S05]  /*d8a0*/  @!P0 NANOSLEEP.SYNCS 0x989680 ;  /* 0x009896800000895d */ /* 0x004fea0003900000 */
[----:B------:R-:W2:Y:S02]  /*d8b0*/  @!P0 SYNCS.PHASECHK.TRANS64 P0, [R3+URZ+0x48], R12 ;  /* 0x0000480c030085a7 */ /* 0x000ea400080010ff */
[----:B--2---:R-:W-:Y:S05]  /*d8c0*/  @!P0 BRA `(.L_x_186) ;  /* 0xfffffffc00f08947 */ /* 0x004fea000383ffff */
[----:B------:R-:W-:Y:S05]  /*d8d0*/  BRA `(.L_x_187) ;  /* 0xffffff6400dc7947 */ /* 0x000fea000383ffff */
.L_x_72:
[----:B-1----:R-:W-:Y:S07]  /*d8e0*/  MOV R3, UR7 ;  /* 0x0000000700037c02 */ /* 0x002fee0008000f00 */
.L_x_188:
[----:B-1----:R1:W2:Y:S02]  /*d8f0*/  SYNCS.PHASECHK.TRANS64.TRYWAIT P0, [R3+URZ+0x50], R12 ;  /* 0x0000500c030075a7 */ /* 0x0022a400080011ff */
[----:B--2---:R-:W-:Y:S05]  /*d900*/  @!P0 NANOSLEEP.SYNCS 0x989680 ;  /* 0x009896800000895d */ /* 0x004fea0003900000 */
[----:B------:R-:W2:Y:S02]  /*d910*/  @!P0 SYNCS.PHASECHK.TRANS64 P0, [R3+URZ+0x50], R12 ;  /* 0x0000500c030085a7 */ /* 0x000ea400080010ff */
[----:B--2---:R-:W-:Y:S05]  /*d920*/  @!P0 BRA `(.L_x_188) ;  /* 0xfffffffc00f08947 */ /* 0x004fea000383ffff */
[----:B------:R-:W-:Y:S05]  /*d930*/  BRA `(.L_x_189) ;  /* 0xffffff6800207947 */ /* 0x000fea000383ffff */
.L_x_73:
[----:B-1----:R-:W-:Y:S07]  /*d940*/  MOV R3, UR7 ;  /* 0x0000000700037c02 */ /* 0x002fee0008000f00 */
.L_x_190:
[----:B-1----:R1:W2:Y:S02]  /*d950*/  SYNCS.PHASECHK.TRANS64.TRYWAIT P0, [R3+URZ+0x58], R12 ;  /* 0x0000580c030075a7 */ /* 0x0022a400080011ff */
[----:B--2---:R-:W-:Y:S05]  /*d960*/  @!P0 NANOSLEEP.SYNCS 0x989680 ;  /* 0x009896800000895d */ /* 0x004fea0003900000 */
[----:B------:R-:W2:Y:S02]  /*d970*/  @!P0 SYNCS.PHASECHK.TRANS64 P0, [R3+URZ+0x58], R12 ;  /* 0x0000580c030085a7 */ /* 0x000ea400080010ff */
[----:B--2---:R-:W-:Y:S05]  /*d980*/  @!P0 BRA `(.L_x_190) ;  /* 0xfffffffc00f08947 */ /* 0x004fea000383ffff */
[----:B------:R-:W-:Y:S05]  /*d990*/  BRA `(.L_x_191) ;  /* 0xffffff6800687947 */ /* 0x000fea000383ffff */
.L_x_74:
[----:B-1----:R-:W-:Y:S07]  /*d9a0*/  MOV R3, UR7 ;  /* 0x0000000700037c02 */ /* 0x002fee0008000f00 */
.L_x_192:
[----:B-1----:R1:W2:Y:S02]  /*d9b0*/  SYNCS.PHASECHK.TRANS64.TRYWAIT P0, [R3+URZ+0x40], R20 ;  /* 0x00004014030075a7 */ /* 0x0022a400080011ff */
[----:B--2---:R-:W-:Y:S05]  /*d9c0*/  @!P0 NANOSLEEP.SYNCS 0x989680 ;  /* 0x009896800000895d */ /* 0x004fea0003900000 */
[----:B------:R-:W2:Y:S02]  /*d9d0*/  @!P0 SYNCS.PHASECHK.TRANS64 P0, [R3+URZ+0x40], R20 ;  /* 0x00004014030085a7 */ /* 0x000ea400080010ff */
[----:B--2---:R-:W-:Y:S05]  /*d9e0*/  @!P0 BRA `(.L_x_192) ;  /* 0xfffffffc00f08947 */ /* 0x004fea000383ffff */
[----:B------:R-:W-:Y:S05]  /*d9f0*/  BRA `(.L_x_193) ;  /* 0xffffff6800b47947 */ /* 0x000fea000383ffff */
.L_x_75:
[----:B-1----:R-:W-:Y:S07]  /*da00*/  MOV R3, UR7 ;  /* 0x0000000700037c02 */ /* 0x002fee0008000f00 */
.L_x_194:
[----:B-1----:R1:W2:Y:S02]  /*da10*/  SYNCS.PHASECHK.TRANS64.TRYWAIT P0, [R3+URZ+0x48], R20 ;  /* 0x00004814030075a7 */ /* 0x0022a400080011ff */
[----:B--2---:R-:W-:Y:S05]  /*da20*/  @!P0 NANOSLEEP.SYNCS 0x989680 ;  /* 0x009896800000895d */ /* 0x004fea0003900000 */
[----:B------:R-:W2:Y:S02]  /*da30*/  @!P0 SYNCS.PHASECHK.TRANS64 P0, [R3+URZ+0x48], R20 ;  /* 0x00004814030085a7 */ /* 0x000ea400080010ff */
[----:B--2---:R-:W-:Y:S05]  /*da40*/  @!P0 BRA `(.L_x_194) ;  /* 0xfffffffc00f08947 */ /* 0x004fea000383ffff */
[----:B------:R-:W-:Y:S05]  /*da50*/  BRA `(.L_x_195) ;  /* 0xffffff6800fc7947 */ /* 0x000fea000383ffff */
.L_x_76:
[----:B-1----:R-:W-:Y:S07]  /*da60*/  MOV R3, UR7 ;  /* 0x0000000700037c02 */ /* 0x002fee0008000f00 */
.L_x_196:
[----:B-1----:R1:W2:Y:S02]  /*da70*/  SYNCS.PHASECHK.TRANS64.TRYWAIT P0, [R3+URZ+0x50], R20 ;  /* 0x00005014030075a7 */ /* 0x0022a400080011ff */
[----:B--2---:R-:W-:Y:S05]  /*da80*/  @!P0 NANOSLEEP.SYNCS 0x989680 ;  /* 0x009896800000895d */ /* 0x004fea0003900000 */
[----:B------:R-:W2:Y:S02]  /*da90*/  @!P0 SYNCS.PHASECHK.TRANS64 P0, [R3+URZ+0x50], R20 ;  /* 0x00005014030085a7 */ /* 0x000ea400080010ff */
[----:B--2---:R-:W-:Y:S05]  /*daa0*/  @!P0 BRA `(.L_x_196) ;  /* 0xfffffffc00f08947 */ /* 0x004fea000383ffff */
[----:B------:R-:W-:Y:S05]  /*dab0*/  BRA `(.L_x_197) ;  /* 0xffffff6c00447947 */ /* 0x000fea000383ffff */
.L_x_77:
[----:B------:R-:W-:Y:S07]  /*dac0*/  MOV R3, UR7 ;  /* 0x0000000700037c02 */ /* 0x000fee0008000f00 */
.L_x_198:
[----:B-1----:R1:W2:Y:S02]  /*dad0*/  SYNCS.PHASECHK.TRANS64.TRYWAIT P0, [R3+URZ+0x58], R20 ;  /* 0x00005814030075a7 */ /* 0x0022a400080011ff */
[----:B--2---:R-:W-:Y:S05]  /*dae0*/  @!P0 NANOSLEEP.SYNCS 0x989680 ;  /* 0x009896800000895d */ /* 0x004fea0003900000 */
[----:B------:R-:W2:Y:S02]  /*daf0*/  @!P0 SYNCS.PHASECHK.TRANS64 P0, [R3+URZ+0x58], R20 ;  /* 0x00005814030085a7 */ /* 0x000ea400080010ff */
[----:B--2---:R-:W-:Y:S05]  /*db00*/  @!P0 BRA `(.L_x_198) ;  /* 0xfffffffc00f08947 */ /* 0x004fea000383ffff */
[----:B------:R-:W-:Y:S05]  /*db10*/  BRA `(.L_x_199) ;  /* 0xffffff6c00cc7947 */ /* 0x000fea000383ffff */
.L_x_79:
[----:B------:R-:W-:-:S07]  /*db20*/  MOV R3, UR7 ;  /* 0x0000000700037c02 */ /* 0x000fce0008000f00 */
.L_x_200:
[----:B-1----:R1:W3:Y:S02]  /*db30*/  SYNCS.PHASECHK.TRANS64.TRYWAIT P0, [R3+URZ+0x40], R12 ;  /* 0x0000400c030075a7 */ /* 0x0022e400080011ff */
[----:B---3--:R-:W-:Y:S05]  /*db40*/  @!P0 NANOSLEEP.SYNCS 0x989680 ;  /* 0x009896800000895d */ /* 0x008fea0003900000 */
[----:B------:R-:W3:Y:S02]  /*db50*/  @!P0 SYNCS.PHASECHK.TRANS64 P0, [R3+URZ+0x40], R12 ;  /* 0x0000400c030085a7 */ /* 0x000ee400080010ff */
[----:B---3--:R-:W-:Y:S05]  /*db60*/  @!P0 BRA `(.L_x_200) ;  /* 0xfffffffc00f08947 */ /* 0x008fea000383ffff */
[----:B------:R-:W-:Y:S05]  /*db70*/  BRA `(.L_x_201) ;  /* 0xffffff7000347947 */ /* 0x000fea000383ffff */
.L_x_80:
[----:B-1----:R-:W-:-:S07]  /*db80*/  MOV R3, UR7 ;  /* 0x0000000700037c02 */ /* 0x002fce0008000f00 */
.L_x_202:
[----:B-1----:R1:W3:Y:S02]  /*db90*/  SYNCS.PHASECHK.TRANS64.TRYWAIT P0, [R3+URZ+0x48], R12 ;  /* 0x0000480c030075a7 */ /* 0x0022e400080011ff */
[----:B---3--:R-:W-:Y:S05]  /*dba0*/  @!P0 NANOSLEEP.SYNCS 0x989680 ;  /* 0x009896800000895d */ /* 0x008fea0003900000 */
[----:B------:R-:W3:Y:S02]  /*dbb0*/  @!P0 SYNCS.PHASECHK.TRANS64 P0, [R3+URZ+0x48], R12 ;  /* 0x0000480c030085a7 */ /* 0x000ee400080010ff */
[----:B---3--:R-:W-:Y:S05]  /*dbc0*/  @!P0 BRA `(.L_x_202) ;  /* 0xfffffffc00f08947 */ /* 0x008fea000383ffff */
[----:B------:R-:W-:Y:S05]  /*dbd0*/  BRA `(.L_x_203) ;  /* 0xffffff7000247947 */ /* 0x000fea000383ffff */
.L_x_81:
[----:B-1----:R-:W-:-:S07]  /*dbe0*/  MOV R3, UR7 ;  /* 0x0000000700037c02 */ /* 0x002fce0008000f00 */
.L_x_204:
[----:B-1----:R1:W3:Y:S02]  /*dbf0*/  SYNCS.PHASECHK.TRANS64.TRYWAIT P0, [R3+URZ+0x50], R12 ;  /* 0x0000500c030075a7 */ /* 0x0022e400080011ff */
[----:B---3--:R-:W-:Y:S05]  /*dc00*/  @!P0 NANOSLEEP.SYNCS 0x989680 ;  /* 0x009896800000895d */ /* 0x008fea0003900000 */
[----:B------:R-:W3:Y:S02]  /*dc10*/  @!P0 SYNCS.PHASECHK.TRANS64 P0, [R3+URZ+0x50], R12 ;  /* 0x0000500c030085a7 */ /* 0x000ee400080010ff */
[----:B---3--:R-:W-:Y:S05]  /*dc20*/  @!P0 BRA `(.L_x_204) ;  /* 0xfffffffc00f08947 */ /* 0x008fea000383ffff */
[----:B------:R-:W-:Y:S05]  /*dc30*/  BRA `(.L_x_205) ;  /* 0xffffff7000187947 */ /* 0x000fea000383ffff */
.L_x_83:
[----:B--2---:R2:W4:Y:S02]  /*dc40*/  SYNCS.PHASECHK.TRANS64.TRYWAIT P0, [R0+URZ+0x70], R3 ;  /* 0x00007003000075a7 */ /* 0x00452400080011ff */
[----:B----4-:R-:W-:Y:S05]  /*dc50*/  @!P0 NANOSLEEP.SYNCS 0x989680 ;  /* 0x009896800000895d */ /* 0x010fea0003900000 */
[----:B------:R-:W4:Y:S02]  /*dc60*/  @!P0 SYNCS.PHASECHK.TRANS64 P0, [R0+URZ+0x70], R3 ;  /* 0x00007003000085a7 */ /* 0x000f2400080010ff */
[----:B----4-:R-:W-:Y:S05]  /*dc70*/  @!P0 BRA `(.L_x_83) ;  /* 0xfffffffc00f08947 */ /* 0x010fea000383ffff */
[----:B------:R-:W-:Y:S05]  /*dc80*/  BRA `(.L_x_206) ;  /* 0xffffff7000e87947 */ /* 0x000fea000383ffff */
.L_x_94:
[----:B-1----:R-:W-:Y:S04]  /*dc90*/  MOV R2, UR48 ;  /* 0x0000003000027c02 */ /* 0x002fe80008000f00 */
[----:B------:R1:W3:Y:S03]  /*dca0*/  SYNCS.PHASECHK.TRANS64.TRYWAIT P1, [R2+URZ+0x20], R3 ;  /* 0x00002003020075a7 */ /* 0x0002e600080211ff */
[----:B---3--:R-:W-:Y:S05]  /*dcb0*/  @!P1 NANOSLEEP.SYNCS 0x989680 ;  /* 0x009896800000995d */ /* 0x008fea0003900000 */
[----:B------:R-:W3:Y:S02]  /*dcc0*/  @!P1 SYNCS.PHASECHK.TRANS64 P1, [R2+URZ+0x20], R3 ;  /* 0x00002003020095a7 */ /* 0x000ee400080210ff */
[----:B---3--:R-:W-:Y:S05]  /*dcd0*/  @!P1 BRA `(.L_x_94) ;  /* 0xfffffffc00ec9947 */ /* 0x008fea000383ffff */
[----:B------:R-:W-:Y:S05]  /*dce0*/  BRA `(.L_x_93) ;  /* 0xffffff8000647947 */ /* 0x000fea000383ffff */
.L_x_96:
[----:B-1----:R1:W4:Y:S02]  /*dcf0*/  SYNCS.PHASECHK.TRANS64.TRYWAIT P0, [R59+URZ+0x90], R0 ;  /* 0x000090003b0075a7 */ /* 0x00232400080011ff */
[----:B----4-:R-:W-:Y:S05]  /*dd00*/  @!P0 NANOSLEEP.SYNCS 0x989680 ;  /* 0x009896800000895d */ /* 0x010fea0003900000 */
[----:B------:R-:W4:Y:S02]  /*dd10*/  @!P0 SYNCS.PHASECHK.TRANS64 P0, [R59+URZ+0x90], R0 ;  /* 0x000090003b0085a7 */ /* 0x000f2400080010ff */
[----:B----4-:R-:W-:Y:S05]  /*dd20*/  @!P0 BRA `(.L_x_96) ;  /* 0xfffffffc00f08947 */ /* 0x010fea000383ffff */
[----:B------:R-:W-:Y:S05]  /*dd30*/  BRA `(.L_x_95) ;  /* 0xffffff80009c7947 */ /* 0x000fea000383ffff */
.L_x_105:
[----:B-1----:R1:W2:Y:S02]  /*dd40*/  SYNCS.PHASECHK.TRANS64.TRYWAIT P0, [R3+URZ+0x20], R0 ;  /* 0x00002000030075a7 */ /* 0x0022a400080011ff */
[----:B--2---:R-:W-:Y:S05]  /*dd50*/  @!P0 NANOSLEEP.SYNCS 0x989680 ;  /* 0x009896800000895d */ /* 0x004fea0003900000 */
[----:B------:R-:W2:Y:S02]  /*dd60*/  @!P0 SYNCS.PHASECHK.TRANS64 P0, [R3+URZ+0x20], R0 ;  /* 0x00002000030085a7 */ /* 0x000ea400080010ff */
[----:B--2---:R-:W-:Y:S05]  /*dd70*/  @!P0 BRA `(.L_x_105) ;  /* 0xfffffffc00f08947 */ /* 0x004fea000383ffff */
[----:B------:R-:W-:Y:S05]  /*dd80*/  BRA `(.L_x_104) ;  /* 0xffffff8c00c87947 */ /* 0x000fea000383ffff */
.L_x_113:
[----:B-1----:R1:W2:Y:S02]  /*dd90*/  SYNCS.PHASECHK.TRANS64.TRYWAIT P0, [R134+URZ+0x20], R5 ;  /* 0x00002005860075a7 */ /* 0x0022a400080011ff */
[----:B--2---:R-:W-:Y:S05]  /*dda0*/  @!P0 NANOSLEEP.SYNCS 0x989680 ;  /* 0x009896800000895d */ /* 0x004fea0003900000 */
[----:B------:R-:W2:Y:S02]  /*ddb0*/  @!P0 SYNCS.PHASECHK.TRANS64 P0, [R134+URZ+0x20], R5 ;  /* 0x00002005860085a7 */ /* 0x000ea400080010ff */
[----:B--2---:R-:W-:Y:S05]  /*ddc0*/  @!P0 BRA `(.L_x_113) ;  /* 0xfffffffc00f08947 */ /* 0x004fea000383ffff */
[----:B------:R-:W-:Y:S05]  /*ddd0*/  BRA `(.L_x_112) ;  /* 0xffffff9c003c7947 */ /* 0x000fea000383ffff */
.L_x_121:
[----:B-1----:R1:W2:Y:S02]  /*dde0*/  SYNCS.PHASECHK.TRANS64.TRYWAIT P0, [R134+URZ+0x20], R5 ;  /* 0x00002005860075a7 */ /* 0x0022a400080011ff */
[----:B--2---:R-:W-:Y:S05]  /*ddf0*/  @!P0 NANOSLEEP.SYNCS 0x989680 ;  /* 0x009896800000895d */ /* 0x004fea0003900000 */
[----:B------:R-:W2:Y:S02]  /*de00*/  @!P0 SYNCS.PHASECHK.TRANS64 P0, [R134+URZ+0x20], R5 ;  /* 0x00002005860085a7 */ /* 0x000ea400080010ff */
[----:B--2---:R-:W-:Y:S05]  /*de10*/  @!P0 BRA `(.L_x_121) ;  /* 0xfffffffc00f08947 */ /* 0x004fea000383ffff */
[----:B------:R-:W-:Y:S05]  /*de20*/  BRA `(.L_x_120) ;  /* 0xffffffa800b47947 */ /* 0x000fea000383ffff */
.L_x_129:
[----:B-1----:R1:W2:Y:S02]  /*de30*/  SYNCS.PHASECHK.TRANS64.TRYWAIT P0, [R135+URZ+0x20], R6 ;  /* 0x00002006870075a7 */ /* 0x0022a400080011ff */
[----:B--2---:R-:W-:Y:S05]  /*de40*/  @!P0 NANOSLEEP.SYNCS 0x989680 ;  /* 0x009896800000895d */ /* 0x004fea0003900000 */
[----:B------:R-:W2:Y:S02]  /*de50*/  @!P0 SYNCS.PHASECHK.TRANS64 P0, [R135+URZ+0x20], R6 ;  /* 0x00002006870085a7 */ /* 0x000ea400080010ff */
[----:B--2---:R-:W-:Y:S05]  /*de60*/  @!P0 BRA `(.L_x_129) ;  /* 0xfffffffc00f08947 */ /* 0x004fea000383ffff */
[----:B------:R-:W-:Y:S05]  /*de70*/  BRA `(.L_x_128) ;  /* 0xffffffb800307947 */ /* 0x000fea000383ffff */
.L_x_137:
[----:B-1----:R1:W2:Y:S02]  /*de80*/  SYNCS.PHASECHK.TRANS64.TRYWAIT P0, [R51+URZ+0x20], R6 ;  /* 0x00002006330075a7 */ /* 0x0022a400080011ff */
[----:B--2---:R-:W-:Y:S05]  /*de90*/  @!P0 NANOSLEEP.SYNCS 0x989680 ;  /* 0x009896800000895d */ /* 0x004fea0003900000 */
[----:B------:R-:W2:Y:S02]  /*dea0*/  @!P0 SYNCS.PHASECHK.TRANS64 P0, [R51+URZ+0x20], R6 ;  /* 0x00002006330085a7 */ /* 0x000ea400080010ff */
[----:B--2---:R-:W-:Y:S05]  /*deb0*/  @!P0 BRA `(.L_x_137) ;  /* 0xfffffffc00f08947 */ /* 0x004fea000383ffff */
[----:B------:R-:W-:Y:S05]  /*dec0*/  BRA `(.L_x_136) ;  /* 0xffffffc400c07947 */ /* 0x000fea000383ffff */
.L_x_145:
[----:B-1----:R1:W4:Y:S02]  /*ded0*/  SYNCS.PHASECHK.TRANS64.TRYWAIT P0, [R0+URZ+0x20], R7 ;  /* 0x00002007000075a7 */ /* 0x00232400080011ff */
[----:B----4-:R-:W-:Y:S05]  /*dee0*/  @!P0 NANOSLEEP.SYNCS 0x989680 ;  /* 0x009896800000895d */ /* 0x010fea0003900000 */
[----:B------:R-:W4:Y:S02]  /*def0*/  @!P0 SYNCS.PHASECHK.TRANS64 P0, [R0+URZ+0x20], R7 ;  /* 0x00002007000085a7 */ /* 0x000f2400080010ff */
[----:B----4-:R-:W-:Y:S05]  /*df00*/  @!P0 BRA `(.L_x_145) ;  /* 0xfffffffc00f08947 */ /* 0x010fea000383ffff */
[----:B------:R-:W-:Y:S05]  /*df10*/  BRA `(.L_x_144) ;  /* 0xffffffd400447947 */ /* 0x000fea000383ffff */
.L_x_153:
[----:B-1----:R1:W3:Y:S02]  /*df20*/  SYNCS.PHASECHK.TRANS64.TRYWAIT P0, [R0+URZ+0x20], R133 ;  /* 0x00002085000075a7 */ /* 0x0022e400080011ff */
[----:B---3--:R-:W-:Y:S05]  /*df30*/  @!P0 NANOSLEEP.SYNCS 0x989680 ;  /* 0x009896800000895d */ /* 0x008fea0003900000 */
[----:B------:R-:W3:Y:S02]  /*df40*/  @!P0 SYNCS.PHASECHK.TRANS64 P0, [R0+URZ+0x20], R133 ;  /* 0x00002085000085a7 */ /* 0x000ee400080010ff */
[----:B---3--:R-:W-:Y:S05]  /*df50*/  @!P0 BRA `(.L_x_153) ;  /* 0xfffffffc00f08947 */ /* 0x008fea000383ffff */
[----:B------:R-:W-:Y:S05]  /*df60*/  BRA `(.L_x_152) ;  /* 0xffffffe000c87947 */ /* 0x000fea000383ffff */
        .weak           $__internal_0_$__cuda_sm10x_tcgen05_guardrail_trap_col_being_dealloced_not_returned_by_alloc
        .type           $__internal_0_$__cuda_sm10x_tcgen05_guardrail_trap_col_being_dealloced_not_returned_by_alloc,@function
        .size           $__internal_0_$__cuda_sm10x_tcgen05_guardrail_trap_col_being_dealloced_not_returned_by_alloc,($__internal_1_$__cuda_sm10x_tcgen05_guardrail_trap_phase_invalid_during_alloc - $__internal_0_$__cuda_sm10x_tcgen05_guardrail_trap_col_being_dealloced_not_returned_by_alloc)
$__internal_0_$__cuda_sm10x_tcgen05_guardrail_trap_col_being_dealloced_not_returned_by_alloc:
[----:B------:R-:W-:Y:S05]  /*df70*/  BPT.TRAP 0x1 ;  /* 0x000000040000795c */ /* 0x000fea0000300000 */
[----:B------:R-:W-:-:S04]  /*df80*/  HFMA2 R3, -RZ, RZ, 0, 0 ;  /* 0x00000000ff037431 */ /* 0x000fc800000001ff */
[----:B------:R-:W-:Y:S05]  /*df90*/  RET.REL.NODEC R2 `(_ZN7cutlass13device_kernelINS_4gemm6kernel13GemmUniversalIN4cute5tupleIJiiiiEEENS1_10collective13CollectiveMmaINS1_35MainloopSm100TmaUmmaWarpSpecializedILi2ELi2ELi2ENS5_IJNS4_1CILi1EEESB_SB_EEEEENS5_IJNSA_ILi128EEENSA_ILi256EEENSA_ILi32EEEEEENS_10tfloat32_tENS5_IJlSB_lEEESI_SJ_NS4_8TiledMMAINS4_8MMA_AtomIJNS4_17SM100_MMA_TF32_SSISI_SI_fLi128ELi256ELNS4_4UMMA5MajorE0ELSO_0ELNSN_7ScaleInE0ELSP_0EEEEEENS4_6LayoutISC_NS5_IJNSA_ILi0EEEST_ST_EEEEENS5_IJNS4_10UnderscoreESW_SW_EEEEENS4_13SM90_TMA_LOADENS4_14ComposedLayoutINS4_7SwizzleILi3ELi4ELi3EEENS4_18smem_ptr_flag_bitsILi32EEENSS_INS5_IJNSA_ILi8EEESG_EEENS5_IJSG_SB_EEEEEEEvNS4_8identityESZ_S19_vS1A_EENS_8epilogue10collective18CollectiveEpilogueINS1C_23Sm100TmaWarpSpecializedILi4ELi2ELi32ELb1ELb0EEEJSH_NS5_IJNSS_ISE_SB_EENSS_ISG_SB_EEEEESI_SJ_SI_SJ_NS1C_6fusion15FusionCallbacksIS1G_NS1K_17LinearCombinationISI_fSI_fLNS_15FloatRoundStyleE2EEESH_S1J_JEEENS4_5SM1004TMEM4LOAD26SM100_TMEM_LOAD_32dp32b32xESZ_S19_NS4_39AutoVectorizingCopyWithAssumedAlignmentILi128EEENS4_14SM90_TMA_STOREES19_S1V_S1V_EEEvvEEEEvNT_6ParamsE) ;  /* 0xffffff2002187950 */ /* 0x000fea0003c3ffff */
        .weak           $__internal_1_$__cuda_sm10x_tcgen05_guardrail_trap_phase_invalid_during_alloc
        .type           $__internal_1_$__cuda_sm10x_tcgen05_guardrail_trap_phase_invalid_during_alloc,@function
        .size           $__internal_1_$__cuda_sm10x_tcgen05_guardrail_trap_phase_invalid_during_alloc,($__internal_2_$__cuda_sm10x_tcgen05_guardrail_trap_unallocated_columns_being_dealloced - $__internal_1_$__cuda_sm10x_tcgen05_guardrail_trap_phase_invalid_during_alloc)
$__internal_1_$__cuda_sm10x_tcgen05_guardrail_trap_phase_invalid_during_alloc:
[----:B------:R-:W-:Y:S05]  /*dfa0*/  BPT.TRAP 0x1 ;  /* 0x000000040000795c */ /* 0x000fea0000300000 */
[----:B------:R-:W-:-:S04]  /*dfb0*/  MOV R3, 0x0 ;  /* 0x0000000000037802 */ /* 0x000fc80000000f00 */
[----:B------:R-:W-:Y:S05]  /*dfc0*/  RET.REL.NODEC R2 `(_ZN7cutlass13device_kernelINS_4gemm6kernel13GemmUniversalIN4cute5tupleIJiiiiEEENS1_10collective13CollectiveMmaINS1_35MainloopSm100TmaUmmaWarpSpecializedILi2ELi2ELi2ENS5_IJNS4_1CILi1EEESB_SB_EEEEENS5_IJNSA_ILi128EEENSA_ILi256EEENSA_ILi32EEEEEENS_10tfloat32_tENS5_IJlSB_lEEESI_SJ_NS4_8TiledMMAINS4_8MMA_AtomIJNS4_17SM100_MMA_TF32_SSISI_SI_fLi128ELi256ELNS4_4UMMA5MajorE0ELSO_0ELNSN_7ScaleInE0ELSP_0EEEEEENS4_6LayoutISC_NS5_IJNSA_ILi0EEEST_ST_EEEEENS5_IJNS4_10UnderscoreESW_SW_EEEEENS4_13SM90_TMA_LOADENS4_14ComposedLayoutINS4_7SwizzleILi3ELi4ELi3EEENS4_18smem_ptr_flag_bitsILi32EEENSS_INS5_IJNSA_ILi8EEESG_EEENS5_IJSG_SB_EEEEEEEvNS4_8identityESZ_S19_vS1A_EENS_8epilogue10collective18CollectiveEpilogueINS1C_23Sm100TmaWarpSpecializedILi4ELi2ELi32ELb1ELb0EEEJSH_NS5_IJNSS_ISE_SB_EENSS_ISG_SB_EEEEESI_SJ_SI_SJ_NS1C_6fusion15FusionCallbacksIS1G_NS1K_17LinearCombinationISI_fSI_fLNS_15FloatRoundStyleE2EEESH_S1J_JEEENS4_5SM1004TMEM4LOAD26SM100_TMEM_LOAD_32dp32b32xESZ_S19_NS4_39AutoVectorizingCopyWithAssumedAlignmentILi128EEENS4_14SM90_TMA_STOREES19_S1V_S1V_EEEvvEEEEvNT_6ParamsE) ;  /* 0xffffff20020c7950 */ /* 0x000fea0003c3ffff */
        .weak           $__internal_2_$__cuda_sm10x_tcgen05_guardrail_trap_unallocated_columns_being_dealloced
        .type           $__internal_2_$__cuda_sm10x_tcgen05_guardrail_trap_unallocated_columns_being_dealloced,@function
        .size           $__internal_2_$__cuda_sm10x_tcgen05_guardrail_trap_unallocated_columns_being_dealloced,(.L_x_208 - $__internal_2_$__cuda_sm10x_tcgen05_guardrail_trap_unallocated_columns_being_dealloced)
$__internal_2_$__cuda_sm10x_tcgen05_guardrail_trap_unallocated_columns_being_dealloced:
[----:B------:R-:W-:Y:S05]  /*dfd0*/  BPT.TRAP 0x1 ;  /* 0x000000040000795c */ /* 0x000fea0000300000 */
[----:B------:R-:W-:-:S04]  /*dfe0*/  HFMA2 R3, -RZ, RZ, 0, 0 ;  /* 0x00000000ff037431 */ /* 0x000fc800000001ff */
[----:B------:R-:W-:Y:S05]  /*dff0*/  RET.REL.NODEC R2 `(_ZN7cutlass13device_kernelINS_4gemm6kernel13GemmUniversalIN4cute5tupleIJiiiiEEENS1_10collective13CollectiveMmaINS1_35MainloopSm100TmaUmmaWarpSpecializedILi2ELi2ELi2ENS5_IJNS4_1CILi1EEESB_SB_EEEEENS5_IJNSA_ILi128EEENSA_ILi256EEENSA_ILi32EEEEEENS_10tfloat32_tENS5_IJlSB_lEEESI_SJ_NS4_8TiledMMAINS4_8MMA_AtomIJNS4_17SM100_MMA_TF32_SSISI_SI_fLi128ELi256ELNS4_4UMMA5MajorE0ELSO_0ELNSN_7ScaleInE0ELSP_0EEEEEENS4_6LayoutISC_NS5_IJNSA_ILi0EEEST_ST_EEEEENS5_IJNS4_10UnderscoreESW_SW_EEEEENS4_13SM90_TMA_LOADENS4_14ComposedLayoutINS4_7SwizzleILi3ELi4ELi3EEENS4_18smem_ptr_flag_bitsILi32EEENSS_INS5_IJNSA_ILi8EEESG_EEENS5_IJSG_SB_EEEEEEEvNS4_8identityESZ_S19_vS1A_EENS_8epilogue10collective18CollectiveEpilogueINS1C_23Sm100TmaWarpSpecializedILi4ELi2ELi32ELb1ELb0EEEJSH_NS5_IJNSS_ISE_SB_EENSS_ISG_SB_EEEEESI_SJ_SI_SJ_NS1C_6fusion15FusionCallbacksIS1G_NS1K_17LinearCombinationISI_fSI_fLNS_15FloatRoundStyleE2EEESH_S1J_JEEENS4_5SM1004TMEM4LOAD26SM100_TMEM_LOAD_32dp32b32xESZ_S19_NS4_39AutoVectorizingCopyWithAssumedAlignmentILi128EEENS4_14SM90_TMA_STOREES19_S1V_S1V_EEEvvEEEEvNT_6ParamsE) ;  /* 0xffffff2002007950 */ /* 0x000fea0003c3ffff */
.L_x_207:
[----:B------:R-:W-:-:S00]  /*e000*/  BRA `(.L_x_207) ;  /* 0xfffffffc00fc7947 */ /* 0x000fc0000383ffff */
[----:B------:R-:W-:-:S00]  /*e010*/  NOP ;  /* 0x0000000000007918 */ /* 0x000fc00000000000 */
        /* <DEDUP_REMOVED lines=14> */
.L_x_208:


//--------------------- .nv.global.init           --------------------------
	.section	.nv.global.init,"aw",@progbits
.nv.global.init:
	.type		$str$27,@object
	.size		$str$27,($str$28 - $str$27)
$str$27:
        /*0000*/ 	.byte	0x28, 0x61, 0x64, 0x64, 0x72, 0x65, 0x73, 0x73, 0x20, 0x26, 0x20, 0x6d, 0x61, 0x73, 0x6b, 0x29
        /*0010*/ 	.byte	0x20, 0x3d, 0x3d, 0x20, 0x30, 0x00
	.type		$str$28,@object
	.size		$str$28,($str$26 - $str$28)
$str$28:
        /*0016*/ 	.byte	0x2f, 0x74, 0x6d, 0x70, 0x2f, 0x63, 0x75, 0x74, 0x6c, 0x61, 0x73, 0x73, 0x5f, 0x73, 0x77, 0x65
        /*0026*/ 	.byte	0x65, 0x70, 0x5f, 0x73, 0x72, 0x63, 0x2f, 0x69, 0x6e, 0x63, 0x6c, 0x75, 0x64, 0x65, 0x2f, 0x63
        /*0036*/ 	.byte	0x75, 0x74, 0x65, 0x2f, 0x70, 0x6f, 0x69, 0x6e, 0x74, 0x65, 0x72, 0x5f, 0x66, 0x6c, 0x61, 0x67
        /*0046*/ 	.byte	0x67, 0x65, 0x64, 0x2e, 0x68, 0x70, 0x70, 0x00
	.type		$str$26,@object
	.size		$str$26,($str$25 - $str$26)
$str$26:
        /*004e*/ 	.byte	0x2f, 0x74, 0x6d, 0x70, 0x2f, 0x63, 0x75, 0x74, 0x6c, 0x61, 0x73, 0x73, 0x5f, 0x73, 0x77, 0x65
        /*005e*/ 	.byte	0x65, 0x70, 0x5f, 0x73, 0x72, 0x63, 0x2f, 0x69, 0x6e, 0x63, 0x6c, 0x75, 0x64, 0x65, 0x2f, 0x63
        /*006e*/ 	.byte	0x75, 0x74, 0x65, 0x2f, 0x61, 0x74, 0x6f, 0x6d, 0x2f, 0x63, 0x6f, 0x70, 0x79, 0x5f, 0x74, 0x72
        /*007e*/ 	.byte	0x61, 0x69, 0x74, 0x73, 0x5f, 0x73, 0x6d, 0x31, 0x30, 0x30, 0x2e, 0x68, 0x70, 0x70, 0x00
	.type		$str$25,@object
	.size		$str$25,(__unnamed_1 - $str$25)
$str$25:
        /*008d*/ 	.byte	0x28, 0x28, 0x75, 0x69, 0x6e, 0x74, 0x33, 0x32, 0x5f, 0x74, 0x28, 0x74, 0x68, 0x72, 0x65, 0x61
        /*009d*/ 	.byte	0x64, 0x49, 0x64, 0x78, 0x2e, 0x78, 0x29, 0x20, 0x2f, 0x20, 0x33, 0x32, 0x29, 0x20, 0x25, 0x20
        /*00ad*/ 	.byte	0x34, 0x29, 0x20, 0x3d, 0x3d, 0x20, 0x28, 0x28, 0x28, 0x74, 0x6d, 0x65, 0x6d, 0x5f, 0x61, 0x64
        /*00bd*/ 	.byte	0x64, 0x72, 0x20, 0x3e, 0x3e, 0x20, 0x31, 0x36, 0x29, 0x20, 0x2f, 0x20, 0x33, 0x32, 0x29, 0x20
        /*00cd*/ 	.byte	0x25, 0x20, 0x34, 0x29, 0x00
	.type		__unnamed_1,@object
	.size		__unnamed_1,(__unnamed_2 - __unnamed_1)
__unnamed_1:
        /*00d2*/ 	.byte	0x61, 0x75, 0x74, 0x6f, 0x20, 0x63, 0x75, 0x74, 0x65, 0x3a, 0x3a, 0x61, 0x73, 0x5f, 0x70, 0x6f
        /* <DEDUP_REMOVED lines=24> */
        /*0262*/ 	.byte	0x34, 0x30, 0x39, 0x36, 0x3e, 0x3e, 0x3e, 0x3e, 0x5d, 0x00
	.type		__unnamed_2,@object
	.size		__unnamed_2,(.L_2 - __unnamed_2)
__unnamed_2:
        /* <DEDUP_REMOVED lines=43> */
        /*051c*/ 	.byte	0x65, 0x3a, 0x3a, 0x43, 0x3c, 0x30, 0x3e, 0x3e, 0x3e, 0x3e, 0x5d, 0x00
.L_2:


//--------------------- .nv.shared._ZN7cutlass13device_kernelINS_4gemm6kernel13GemmUniversalIN4cute5tupleIJiiiiEEENS1_10collective13CollectiveMmaINS1_35MainloopSm100TmaUmmaWarpSpecializedILi2ELi2ELi2ENS5_IJNS4_1CILi1EEESB_SB_EEEEENS5_IJNSA_ILi128EEENSA_ILi256EEENSA_ILi32EEEEEENS_10tfloat32_tENS5_IJlSB_lEEESI_SJ_NS4_8TiledMMAINS4_8MMA_AtomIJNS4_17SM100_MMA_TF32_SSISI_SI_fLi128ELi256ELNS4_4UMMA5MajorE0ELSO_0ELNSN_7ScaleInE0ELSP_0EEEEEENS4_6LayoutISC_NS5_IJNSA_ILi0EEEST_ST_EEEEENS5_IJNS4_10UnderscoreESW_SW_EEEEENS4_13SM90_TMA_LOADENS4_14ComposedLayoutINS4_7SwizzleILi3ELi4ELi3EEENS4_18smem_ptr_flag_bitsILi32EEENSS_INS5_IJNSA_ILi8EEESG_EEENS5_IJSG_SB_EEEEEEEvNS4_8identityESZ_S19_vS1A_EENS_8epilogue10collective18CollectiveEpilogueINS1C_23Sm100TmaWarpSpecializedILi4ELi2ELi32ELb1ELb0EEEJSH_NS5_IJNSS_ISE_SB_EENSS_ISG_SB_EEEEESI_SJ_SI_SJ_NS1C_6fusion15FusionCallbacksIS1G_NS1K_17LinearCombinationISI_fSI_fLNS_15FloatRoundStyleE2EEESH_S1J_JEEENS4_5SM1004TMEM4LOAD26SM100_TMEM_LOAD_32dp32b32xESZ_S19_NS4_39AutoVectorizingCopyWithAssumedAlignmentILi128EEENS4_14SM90_TMA_STOREES19_S1V_S1V_EEEvvEEEEvNT_6ParamsE --------------------------
	.section	.nv.shared._ZN7cutlass13device_kernelINS_4gemm6kernel13GemmUniversalIN4cute5tupleIJiiiiEEENS1_10collective13CollectiveMmaINS1_35MainloopSm100TmaUmmaWarpSpecializedILi2ELi2ELi2ENS5_IJNS4_1CILi1EEESB_SB_EEEEENS5_IJNSA_ILi128EEENSA_ILi256EEENSA_ILi32EEEEEENS_10tfloat32_tENS5_IJlSB_lEEESI_SJ_NS4_8TiledMMAINS4_8MMA_AtomIJNS4_17SM100_MMA_TF32_SSISI_SI_fLi128ELi256ELNS4_4UMMA5MajorE0ELSO_0ELNSN_7ScaleInE0ELSP_0EEEEEENS4_6LayoutISC_NS5_IJNSA_ILi0EEEST_ST_EEEEENS5_IJNS4_10UnderscoreESW_SW_EEEEENS4_13SM90_TMA_LOADENS4_14ComposedLayoutINS4_7SwizzleILi3ELi4ELi3EEENS4_18smem_ptr_flag_bitsILi32EEENSS_INS5_IJNSA_ILi8EEESG_EEENS5_IJSG_SB_EEEEEEEvNS4_8identityESZ_S19_vS1A_EENS_8epilogue10collective18CollectiveEpilogueINS1C_23Sm100TmaWarpSpecializedILi4ELi2ELi32ELb1ELb0EEEJSH_NS5_IJNSS_ISE_SB_EENSS_ISG_SB_EEEEESI_SJ_SI_SJ_NS1C_6fusion15FusionCallbacksIS1G_NS1K_17LinearCombinationISI_fSI_fLNS_15FloatRoundStyleE2EEESH_S1J_JEEENS4_5SM1004TMEM4LOAD26SM100_TMEM_LOAD_32dp32b32xESZ_S19_NS4_39AutoVectorizingCopyWithAssumedAlignmentILi128EEENS4_14SM90_TMA_STOREES19_S1V_S1V_EEEvvEEEEvNT_6ParamsE,"aw",@nobits
	.sectionflags	@""
	.align	16
	.zero		1024


//--------------------- .nv.shared.reserved.0     --------------------------
	.section	.nv.shared.reserved.0,"aw",@nobits
	.weak		__nv_reservedSMEM_offset_0_alias
	.size		__nv_reservedSMEM_offset_0_alias, 0, 64
	.other		__nv_reservedSMEM_offset_0_alias,@"STO_CUDA_RESERVED_SHARED STV_DEFAULT"
__nv_reservedSMEM_offset_0_alias:
	.zero		0
.nv.shared.reserved.0:
	.zero		64
	.weak		__nv_reservedSMEM_tcgen05_partition
	.type		__nv_reservedSMEM_tcgen05_partition,@object
	.size		__nv_reservedSMEM_tcgen05_partition,(.L_0 - __nv_reservedSMEM_tcgen05_partition)
__nv_reservedSMEM_tcgen05_partition:
	.zero		32
.L_0:


//--------------------- .nv.global                --------------------------
	.section	.nv.global,"aw",@nobits
.nv.global:
	.type		_ZN40_INTERNAL_2026b55d_4_k_cu_61151f44_260604cute1_E,@object
	.size		_ZN40_INTERNAL_2026b55d_4_k_cu_61151f44_260604cute1_E,(_ZN40_INTERNAL_2026b55d_4_k_cu_61151f44_260604cuda3std3__45__cpo6cbeginE - _ZN40_INTERNAL_2026b55d_4_k_cu_61151f44_260604cute1_E)
_ZN40_INTERNAL_2026b55d_4_k_cu_61151f44_260604cute1_E:
	.zero		1
	.type		_ZN40_INTERNAL_2026b55d_4_k_cu_61151f44_260604cuda3std3__45__cpo6cbeginE,@object
	.size		_ZN40_INTERNAL_2026b55d_4_k_cu_61151f44_260604cuda3std3__45__cpo6cbeginE,(_ZN40_INTERNAL_2026b55d_4_k_cu_61151f44_260604cuda3std3__48in_placeE - _ZN40_INTERNAL_2026b55d_4_k_cu_61151f44_260604cuda3std3__45__cpo6cbeginE)
_ZN40_INTERNAL_2026b55d_4_k_cu_61151f44_260604cuda3std3__45__cpo6cbeginE:
	.zero		1
	.type		_ZN40_INTERNAL_2026b55d_4_k_cu_61151f44_260604cuda3std3__48in_placeE,@object
	.size		_ZN40_INTERNAL_2026b55d_4_k_cu_61151f44_260604cuda3std3__48in_placeE,(_ZN40_INTERNAL_2026b55d_4_k_cu_61151f44_260604cuda3std6ranges3__45__cpo9iter_moveE - _ZN40_INTERNAL_2026b55d_4_k_cu_61151f44_260604cuda3std3__48in_placeE)
_ZN40_INTERNAL_2026b55d_4_k_cu_61151f44_260604cuda3std3__48in_placeE:
	.zero		1
	.type		_ZN40_INTERNAL_2026b55d_4_k_cu_61151f44_260604cuda3std6ranges3__45__cpo9iter_moveE,@object
	.size		_ZN40_INTERNAL_2026b55d_4_k_cu_61151f44_260604cuda3std6ranges3__45__cpo9iter_moveE,(_ZN40_INTERNAL_2026b55d_4_k_cu_61151f44_260604cuda3std3__45__cpo5beginE - _ZN40_INTERNAL_2026b55d_4_k_cu_61151f44_260604cuda3std6ranges3__45__cpo9iter_moveE)
_ZN40_INTERNAL_2026b55d_4_k_cu_61151f44_260604cuda3std6ranges3__45__cpo9iter_moveE:
	.zero		1
	.type		_ZN40_INTERNAL_2026b55d_4_k_cu_61151f44_260604cuda3std3__45__cpo5beginE,@object
	.size		_ZN40_INTERNAL_2026b55d_4_k_cu_61151f44_260604cuda3std3__45__cpo5beginE,(_ZN40_INTERNAL_2026b55d_4_k_cu_61151f44_260604cuda3std3__442_GLOBAL__N__2026b55d_4_k_cu_61151f44_260606ignoreE - _ZN40_INTERNAL_2026b55d_4_k_cu_61151f44_260604cuda3std3__45__cpo5beginE)
_ZN40_INTERNAL_2026b55d_4_k_cu_61151f44_260604cuda3std3__45__cpo5beginE:
	.zero		1
	.type		_ZN40_INTERNAL_2026b55d_4_k_cu_61151f44_260604cuda3std3__442_GLOBAL__N__2026b55d_4_k_cu_61151f44_260606ignoreE,@object
	.size		_ZN40_INTERNAL_2026b55d_4_k_cu_61151f44_260604cuda3std3__442_GLOBAL__N__2026b55d_4_k_cu_61151f44_260606ignoreE,(_ZN40_INTERNAL_2026b55d_4_k_cu_61151f44_260604cute7productE - _ZN40_INTERNAL_2026b55d_4_k_cu_61151f44_260604cuda3std3__442_GLOBAL__N__2026b55d_4_k_cu_61151f44_260606ignoreE)
_ZN40_INTERNAL_2026b55d_4_k_cu_61151f44_260604cuda3std3__442_GLOBAL__N__2026b55d_4_k_cu_61151f44_260606ignoreE:
	.zero		1
	.type		_ZN40_INTERNAL_2026b55d_4_k_cu_61151f44_260604cute7productE,@object
	.size		_ZN40_INTERNAL_2026b55d_4_k_cu_61151f44_260604cute7productE,(_ZN40_INTERNAL_2026b55d_4_k_cu_61151f44_260604cuda3std3__45__cpo3endE - _ZN40_INTERNAL_2026b55d_4_k_cu_61151f44_260604cute7productE)
_ZN40_INTERNAL_2026b55d_4_k_cu_61151f44_260604cute7productE:
	.zero		1
	.type		_ZN40_INTERNAL_2026b55d_4_k_cu_61151f44_260604cuda3std3__45__cpo3endE,@object
	.size		_ZN40_INTERNAL_2026b55d_4_k_cu_61151f44_260604cuda3std3__45__cpo3endE,(_ZN40_INTERNAL_2026b55d_4_k_cu_61151f44_260604cuda3std3__419piecewise_constructE - _ZN40_INTERNAL_2026b55d_4_k_cu_61151f44_260604cuda3std3__45__cpo3endE)
_ZN40_INTERNAL_2026b55d_4_k_cu_61151f44_260604cuda3std3__45__cpo3endE:
	.zero		1
	.type		_ZN40_INTERNAL_2026b55d_4_k_cu_61151f44_260604cuda3std3__419piecewise_constructE,@object
	.size		_ZN40_INTERNAL_2026b55d_4_k_cu_61151f44_260604cuda3std3__419piecewise_constructE,(_ZN40_INTERNAL_2026b55d_4_k_cu_61151f44_260604cuda3std3__45__cpo4cendE - _ZN40_INTERNAL_2026b55d_4_k_cu_61151f44_260604cuda3std3__419piecewise_constructE)
_ZN40_INTERNAL_2026b55d_4_k_cu_61151f44_260604cuda3std3__419piecewise_constructE:
	.zero		1
	.type		_ZN40_INTERNAL_2026b55d_4_k_cu_61151f44_260604cuda3std3__45__cpo4cendE,@object
	.size		_ZN40_INTERNAL_2026b55d_4_k_cu_61151f44_260604cuda3std3__45__cpo4cendE,(_ZN40_INTERNAL_2026b55d_4_k_cu_61151f44_260604cuda3std6ranges3__45__cpo4swapE - _ZN40_INTERNAL_2026b55d_4_k_cu_61151f44_260604cuda3std3__45__cpo4cendE)
_ZN40_INTERNAL_2026b55d_4_k_cu_61151f44_260604cuda3std3__45__cpo4cendE:
	.zero		1
	.type		_ZN40_INTERNAL_2026b55d_4_k_cu_61151f44_260604cuda3std6ranges3__45__cpo4swapE,@object
	.size		_ZN40_INTERNAL_2026b55d_4_k_cu_61151f44_260604cuda3std6ranges3__45__cpo4swapE,(.L_10 - _ZN40_INTERNAL_2026b55d_4_k_cu_61151f44_260604cuda3std6ranges3__45__cpo4swapE)
_ZN40_INTERNAL_2026b55d_4_k_cu_61151f44_260604cuda3std6ranges3__45__cpo4swapE:
	.zero		1
.L_10:


//--------------------- .nv.constant0._ZN7cutlass13device_kernelINS_4gemm6kernel13GemmUniversalIN4cute5tupleIJiiiiEEENS1_10collective13CollectiveMmaINS1_35MainloopSm100TmaUmmaWarpSpecializedILi2ELi2ELi2ENS5_IJNS4_1CILi1EEESB_SB_EEEEENS5_IJNSA_ILi128EEENSA_ILi256EEENSA_ILi32EEEEEENS_10tfloat32_tENS5_IJlSB_lEEESI_SJ_NS4_8TiledMMAINS4_8MMA_AtomIJNS4_17SM100_MMA_TF32_SSISI_SI_fLi128ELi256ELNS4_4UMMA5MajorE0ELSO_0ELNSN_7ScaleInE0ELSP_0EEEEEENS4_6LayoutISC_NS5_IJNSA_ILi0EEEST_ST_EEEEENS5_IJNS4_10UnderscoreESW_SW_EEEEENS4_13SM90_TMA_LOADENS4_14ComposedLayoutINS4_7SwizzleILi3ELi4ELi3EEENS4_18smem_ptr_flag_bitsILi32EEENSS_INS5_IJNSA_ILi8EEESG_EEENS5_IJSG_SB_EEEEEEEvNS4_8identityESZ_S19_vS1A_EENS_8epilogue10collective18CollectiveEpilogueINS1C_23Sm100TmaWarpSpecializedILi4ELi2ELi32ELb1ELb0EEEJSH_NS5_IJNSS_ISE_SB_EENSS_ISG_SB_EEEEESI_SJ_SI_SJ_NS1C_6fusion15FusionCallbacksIS1G_NS1K_17LinearCombinationISI_fSI_fLNS_15FloatRoundStyleE2EEESH_S1J_JEEENS4_5SM1004TMEM4LOAD26SM100_TMEM_LOAD_32dp32b32xESZ_S19_NS4_39AutoVectorizingCopyWithAssumedAlignmentILi128EEENS4_14SM90_TMA_STOREES19_S1V_S1V_EEEvvEEEEvNT_6ParamsE --------------------------
	.section	.nv.constant0._ZN7cutlass13device_kernelINS_4gemm6kernel13GemmUniversalIN4cute5tupleIJiiiiEEENS1_10collective13CollectiveMmaINS1_35MainloopSm100TmaUmmaWarpSpecializedILi2ELi2ELi2ENS5_IJNS4_1CILi1EEESB_SB_EEEEENS5_IJNSA_ILi128EEENSA_ILi256EEENSA_ILi32EEEEEENS_10tfloat32_tENS5_IJlSB_lEEESI_SJ_NS4_8TiledMMAINS4_8MMA_AtomIJNS4_17SM100_MMA_TF32_SSISI_SI_fLi128ELi256ELNS4_4UMMA5MajorE0ELSO_0ELNSN_7ScaleInE0ELSP_0EEEEEENS4_6LayoutISC_NS5_IJNSA_ILi0EEEST_ST_EEEEENS5_IJNS4_10UnderscoreESW_SW_EEEEENS4_13SM90_TMA_LOADENS4_14ComposedLayoutINS4_7SwizzleILi3ELi4ELi3EEENS4_18smem_ptr_flag_bitsILi32EEENSS_INS5_IJNSA_ILi8EEESG_EEENS5_IJSG_SB_EEEEEEEvNS4_8identityESZ_S19_vS1A_EENS_8epilogue10collective18CollectiveEpilogueINS1C_23Sm100TmaWarpSpecializedILi4ELi2ELi32ELb1ELb0EEEJSH_NS5_IJNSS_ISE_SB_EENSS_ISG_SB_EEEEESI_SJ_SI_SJ_NS1C_6fusion15FusionCallbacksIS1G_NS1K_17LinearCombinationISI_fSI_fLNS_15FloatRoundStyleE2EEESH_S1J_JEEENS4_5SM1004TMEM4LOAD26SM100_TMEM_LOAD_32dp32b32xESZ_S19_NS4_39AutoVectorizingCopyWithAssumedAlignmentILi128EEENS4_14SM90_TMA_STOREES19_S1V_S1V_EEEvvEEEEvNT_6ParamsE,"a",@progbits
	.sectionflags	@""
	.align	4
.nv.constant0._ZN7cutlass13device_kernelINS_4gemm6kernel13GemmUniversalIN4cute5tupleIJiiiiEEENS1_10collective13CollectiveMmaINS1_35MainloopSm100TmaUmmaWarpSpecializedILi2ELi2ELi2ENS5_IJNS4_1CILi1EEESB_SB_EEEEENS5_IJNSA_ILi128EEENSA_ILi256EEENSA_ILi32EEEEEENS_10tfloat32_tENS5_IJlSB_lEEESI_SJ_NS4_8TiledMMAINS4_8MMA_AtomIJNS4_17SM100_MMA_TF32_SSISI_SI_fLi128ELi256ELNS4_4UMMA5MajorE0ELSO_0ELNSN_7ScaleInE0ELSP_0EEEEEENS4_6LayoutISC_NS5_IJNSA_ILi0EEEST_ST_EEEEENS5_IJNS4_10UnderscoreESW_SW_EEEEENS4_13SM90_TMA_LOADENS4_14ComposedLayoutINS4_7SwizzleILi3ELi4ELi3EEENS4_18smem_ptr_flag_bitsILi32EEENSS_INS5_IJNSA_ILi8EEESG_EEENS5_IJSG_SB_EEEEEEEvNS4_8identityESZ_S19_vS1A_EENS_8epilogue10collective18CollectiveEpilogueINS1C_23Sm100TmaWarpSpecializedILi4ELi2ELi32ELb1ELb0EEEJSH_NS5_IJNSS_ISE_SB_EENSS_ISG_SB_EEEEESI_SJ_SI_SJ_NS1C_6fusion15FusionCallbacksIS1G_NS1K_17LinearCombinationISI_fSI_fLNS_15FloatRoundStyleE2EEESH_S1J_JEEENS4_5SM1004TMEM4LOAD26SM100_TMEM_LOAD_32dp32b32xESZ_S19_NS4_39AutoVectorizingCopyWithAssumedAlignmentILi128EEENS4_14SM90_TMA_STOREES19_S1V_S1V_EEEvvEEEEvNT_6ParamsE:
	.zero		2944


//--------------------- SYMBOLS --------------------------

	.type		.nv.reservedSmem.offset0,@object
	.size		.nv.reservedSmem.offset0,0x4
	.type		.nv.reservedSmem.cap,@object
	.size		.nv.reservedSmem.cap,0x4
	.type		__assertfail,@function
